//
// Generated by NVIDIA NVVM Compiler
//
// Compiler Build ID: CL-36424714
// Cuda compilation tools, release 13.0, V13.0.88
// Based on NVVM 20.0.0
//

.version 9.0
.target sm_100
.address_size 64

	// .globl	_Z22gpu_image_to_histogramPhPi
// _ZZ17kernel_queue_modePP2QPPhS2_E5hist1 has been demoted
// _ZZ17kernel_queue_modePP2QPPhS2_E5hist2 has been demoted
// _ZZ17kernel_queue_modePP2QPPhS2_E8distance has been demoted
// _ZZ17kernel_queue_modePP2QPPhS2_E7img_idx has been demoted

.visible .entry _Z22gpu_image_to_histogramPhPi(
	.param .u64 .ptr .align 1 _Z22gpu_image_to_histogramPhPi_param_0,
	.param .u64 .ptr .align 1 _Z22gpu_image_to_histogramPhPi_param_1
)
{
	.reg .pred 	%p<26>;
	.reg .b16 	%rs<50>;
	.reg .b32 	%r<18>;
	.reg .b64 	%rd<19>;

	ld.param.u64 	%rd4, [_Z22gpu_image_to_histogramPhPi_param_0];
	ld.param.u64 	%rd3, [_Z22gpu_image_to_histogramPhPi_param_1];
	cvta.to.global.u64 	%rd1, %rd4;
	mov.u32 	%r3, %tid.x;
	shr.u32 	%r1, %r3, 5;
	and.b32  	%r2, %r3, 31;
	cvt.u64.u32 	%rd5, %r3;
	add.s64 	%rd2, %rd1, %rd5;
	ld.global.u8 	%rs1, [%rd2];
	add.s32 	%r4, %r1, -1;
	add.s32 	%r5, %r2, -1;
	setp.gt.u32 	%p3, %r4, 31;
	setp.gt.u32 	%p1, %r5, 31;
	or.pred  	%p5, %p3, %p1;
	mov.b16 	%rs43, 0;
	@%p5 bra 	$L__BB0_2;
	shl.b32 	%r6, %r4, 5;
	add.s32 	%r7, %r6, %r5;
	cvt.u64.u32 	%rd6, %r7;
	add.s64 	%rd7, %rd1, %rd6;
	ld.global.u8 	%rs19, [%rd7];
	setp.lt.u16 	%p6, %rs19, %rs1;
	selp.b16 	%rs43, 0, -128, %p6;
$L__BB0_2:
	setp.gt.u32 	%p7, %r4, 31;
	@%p7 bra 	$L__BB0_4;
	add.s32 	%r8, %r3, -32;
	cvt.u64.u32 	%rd8, %r8;
	add.s64 	%rd9, %rd1, %rd8;
	ld.global.u8 	%rs21, [%rd9];
	setp.lt.u16 	%p8, %rs21, %rs1;
	selp.b16 	%rs23, 0, 64, %p8;
	or.b16  	%rs43, %rs23, %rs43;
$L__BB0_4:
	setp.gt.u32 	%p9, %r4, 31;
	setp.eq.s32 	%p10, %r2, 31;
	or.pred  	%p11, %p10, %p9;
	@%p11 bra 	$L__BB0_6;
	shl.b32 	%r9, %r4, 5;
	or.b32  	%r10, %r9, %r2;
	cvt.u64.u32 	%rd10, %r10;
	add.s64 	%rd11, %rd1, %rd10;
	ld.global.u8 	%rs24, [%rd11+1];
	setp.lt.u16 	%p12, %rs24, %rs1;
	selp.b16 	%rs26, 0, 32, %p12;
	or.b16  	%rs43, %rs26, %rs43;
$L__BB0_6:
	setp.eq.s32 	%p13, %r2, 31;
	@%p13 bra 	$L__BB0_8;
	ld.global.u8 	%rs27, [%rd2+1];
	setp.lt.u16 	%p14, %rs27, %rs1;
	selp.b16 	%rs29, 0, 16, %p14;
	or.b16  	%rs43, %rs29, %rs43;
$L__BB0_8:
	setp.eq.s32 	%p15, %r2, 31;
	setp.eq.s32 	%p16, %r1, 31;
	or.pred  	%p17, %p16, %p15;
	@%p17 bra 	$L__BB0_10;
	ld.global.u8 	%rs30, [%rd2+33];
	setp.lt.u16 	%p18, %rs30, %rs1;
	selp.b16 	%rs32, 0, 8, %p18;
	or.b16  	%rs43, %rs32, %rs43;
$L__BB0_10:
	setp.eq.s32 	%p20, %r1, 31;
	mov.pred 	%p25, -1;
	@%p20 bra 	$L__BB0_12;
	ld.global.u8 	%rs33, [%rd2+32];
	setp.lt.u16 	%p21, %rs33, %rs1;
	selp.b16 	%rs35, 0, 4, %p21;
	or.b16  	%rs43, %rs35, %rs43;
	mov.pred 	%p25, %p1;
$L__BB0_12:
	@%p25 bra 	$L__BB0_14;
	shl.b32 	%r11, %r1, 5;
	add.s32 	%r12, %r11, %r5;
	add.s32 	%r13, %r12, 32;
	cvt.u64.u32 	%rd12, %r13;
	add.s64 	%rd13, %rd1, %rd12;
	ld.global.u8 	%rs36, [%rd13];
	setp.lt.u16 	%p22, %rs36, %rs1;
	selp.b16 	%rs38, 0, 2, %p22;
	or.b16  	%rs43, %rs38, %rs43;
$L__BB0_14:
	setp.gt.u32 	%p23, %r5, 31;
	@%p23 bra 	$L__BB0_16;
	add.s32 	%r14, %r3, -1;
	cvt.u64.u32 	%rd14, %r14;
	add.s64 	%rd15, %rd1, %rd14;
	ld.global.u8 	%rs39, [%rd15];
	setp.ge.u16 	%p24, %rs39, %rs1;
	selp.u16 	%rs41, 1, 0, %p24;
	or.b16  	%rs43, %rs43, %rs41;
$L__BB0_16:
	cvta.to.global.u64 	%rd16, %rd3;
	cvt.u32.u16 	%r15, %rs43;
	and.b32  	%r16, %r15, 255;
	mul.wide.u32 	%rd17, %r16, 4;
	add.s64 	%rd18, %rd16, %rd17;
	atom.global.add.u32 	%r17, [%rd18], 1;
	ret;

}
	// .globl	_Z22gpu_histogram_distancePiS_Pd
.visible .entry _Z22gpu_histogram_distancePiS_Pd(
	.param .u64 .ptr .align 1 _Z22gpu_histogram_distancePiS_Pd_param_0,
	.param .u64 .ptr .align 1 _Z22gpu_histogram_distancePiS_Pd_param_1,
	.param .u64 .ptr .align 1 _Z22gpu_histogram_distancePiS_Pd_param_2
)
{
	.reg .pred 	%p<10>;
	.reg .b32 	%r<9>;
	.reg .b64 	%rd<13>;
	.reg .b64 	%fd<28>;

	ld.param.u64 	%rd5, [_Z22gpu_histogram_distancePiS_Pd_param_0];
	ld.param.u64 	%rd6, [_Z22gpu_histogram_distancePiS_Pd_param_1];
	ld.param.u64 	%rd7, [_Z22gpu_histogram_distancePiS_Pd_param_2];
	cvta.to.global.u64 	%rd8, %rd6;
	cvta.to.global.u64 	%rd9, %rd5;
	cvta.to.global.u64 	%rd1, %rd7;
	mov.u32 	%r1, %tid.x;
	mul.wide.u32 	%rd10, %r1, 8;
	add.s64 	%rd2, %rd1, %rd10;
	mov.b64 	%rd11, 0;
	st.global.u64 	[%rd2], %rd11;
	mul.wide.u32 	%rd12, %r1, 4;
	add.s64 	%rd3, %rd9, %rd12;
	ld.global.u32 	%r2, [%rd3];
	add.s64 	%rd4, %rd8, %rd12;
	ld.global.u32 	%r3, [%rd4];
	neg.s32 	%r4, %r3;
	setp.eq.s32 	%p1, %r2, %r4;
	@%p1 bra 	$L__BB1_2;
	sub.s32 	%r5, %r2, %r3;
	mul.lo.s32 	%r6, %r5, %r5;
	cvt.rn.f64.u32 	%fd1, %r6;
	add.s32 	%r7, %r3, %r2;
	cvt.rn.f64.s32 	%fd2, %r7;
	div.rn.f64 	%fd3, %fd1, %fd2;
	st.global.f64 	[%rd2], %fd3;
$L__BB1_2:
	mov.b32 	%r8, 0;
	st.global.u32 	[%rd4], %r8;
	st.global.u32 	[%rd3], %r8;
	bar.sync 	0;
	setp.gt.u32 	%p2, %r1, 127;
	@%p2 bra 	$L__BB1_4;
	ld.global.f64 	%fd4, [%rd2];
	ld.global.f64 	%fd5, [%rd2+1024];
	add.f64 	%fd6, %fd4, %fd5;
	st.global.f64 	[%rd2], %fd6;
$L__BB1_4:
	bar.sync 	0;
	setp.gt.u32 	%p3, %r1, 63;
	@%p3 bra 	$L__BB1_6;
	ld.global.f64 	%fd7, [%rd2];
	ld.global.f64 	%fd8, [%rd2+512];
	add.f64 	%fd9, %fd7, %fd8;
	st.global.f64 	[%rd2], %fd9;
$L__BB1_6:
	bar.sync 	0;
	setp.gt.u32 	%p4, %r1, 31;
	@%p4 bra 	$L__BB1_8;
	ld.global.f64 	%fd10, [%rd2];
	ld.global.f64 	%fd11, [%rd2+256];
	add.f64 	%fd12, %fd10, %fd11;
	st.global.f64 	[%rd2], %fd12;
$L__BB1_8:
	bar.sync 	0;
	setp.gt.u32 	%p5, %r1, 15;
	@%p5 bra 	$L__BB1_10;
	ld.global.f64 	%fd13, [%rd2];
	ld.global.f64 	%fd14, [%rd2+128];
	add.f64 	%fd15, %fd13, %fd14;
	st.global.f64 	[%rd2], %fd15;
$L__BB1_10:
	bar.sync 	0;
	setp.gt.u32 	%p6, %r1, 7;
	@%p6 bra 	$L__BB1_12;
	ld.global.f64 	%fd16, [%rd2];
	ld.global.f64 	%fd17, [%rd2+64];
	add.f64 	%fd18, %fd16, %fd17;
	st.global.f64 	[%rd2], %fd18;
$L__BB1_12:
	bar.sync 	0;
	setp.gt.u32 	%p7, %r1, 3;
	@%p7 bra 	$L__BB1_14;
	ld.global.f64 	%fd19, [%rd2];
	ld.global.f64 	%fd20, [%rd2+32];
	add.f64 	%fd21, %fd19, %fd20;
	st.global.f64 	[%rd2], %fd21;
$L__BB1_14:
	bar.sync 	0;
	setp.gt.u32 	%p8, %r1, 1;
	@%p8 bra 	$L__BB1_16;
	ld.global.f64 	%fd22, [%rd2];
	ld.global.f64 	%fd23, [%rd2+16];
	add.f64 	%fd24, %fd22, %fd23;
	st.global.f64 	[%rd2], %fd24;
$L__BB1_16:
	bar.sync 	0;
	setp.ne.s32 	%p9, %r1, 0;
	@%p9 bra 	$L__BB1_18;
	ld.global.f64 	%fd25, [%rd2];
	ld.global.f64 	%fd26, [%rd1+8];
	add.f64 	%fd27, %fd25, %fd26;
	st.global.f64 	[%rd2], %fd27;
$L__BB1_18:
	bar.sync 	0;
	ret;

}
	// .globl	_Z17kernel_queue_modePP2QPPhS2_
.visible .entry _Z17kernel_queue_modePP2QPPhS2_(
	.param .u64 .ptr .align 1 _Z17kernel_queue_modePP2QPPhS2__param_0,
	.param .u64 .ptr .align 1 _Z17kernel_queue_modePP2QPPhS2__param_1,
	.param .u64 .ptr .align 1 _Z17kernel_queue_modePP2QPPhS2__param_2
)
{
	.reg .pred 	%p<93>;
	.reg .b16 	%rs<101>;
	.reg .b32 	%r<264>;
	.reg .b64 	%rd<60>;
	.reg .b64 	%fd<47>;
	// demoted variable
	.shared .align 4 .b8 _ZZ17kernel_queue_modePP2QPPhS2_E5hist1[1024];
	// demoted variable
	.shared .align 4 .b8 _ZZ17kernel_queue_modePP2QPPhS2_E5hist2[1024];
	// demoted variable
	.shared .align 8 .b8 _ZZ17kernel_queue_modePP2QPPhS2_E8distance[2048];
	// demoted variable
	.shared .align 4 .u32 _ZZ17kernel_queue_modePP2QPPhS2_E7img_idx;
	ld.param.u64 	%rd8, [_Z17kernel_queue_modePP2QPPhS2__param_0];
	mov.u32 	%r1, %tid.x;
	setp.gt.u32 	%p5, %r1, 255;
	@%p5 bra 	$L__BB2_5;
	mov.u32 	%r2, %ntid.x;
	add.s32 	%r90, %r1, %r2;
	max.u32 	%r91, %r90, 256;
	setp.lt.u32 	%p6, %r90, 256;
	selp.u32 	%r92, 1, 0, %p6;
	add.s32 	%r93, %r90, %r92;
	sub.s32 	%r94, %r91, %r93;
	div.u32 	%r95, %r94, %r2;
	add.s32 	%r3, %r95, %r92;
	and.b32  	%r96, %r3, 3;
	setp.eq.s32 	%p7, %r96, 3;
	mov.u32 	%r251, %r1;
	@%p7 bra 	$L__BB2_4;
	add.s32 	%r98, %r3, 1;
	and.b32  	%r4, %r98, 3;
	mov.b32 	%r250, 0;
	mov.u32 	%r251, %r1;
$L__BB2_3:
	.pragma "nounroll";
	shl.b32 	%r99, %r251, 2;
	mov.u32 	%r100, _ZZ17kernel_queue_modePP2QPPhS2_E5hist2;
	add.s32 	%r101, %r100, %r99;
	mov.b32 	%r102, 0;
	st.shared.u32 	[%r101], %r102;
	mov.u32 	%r103, _ZZ17kernel_queue_modePP2QPPhS2_E5hist1;
	add.s32 	%r104, %r103, %r99;
	st.shared.u32 	[%r104], %r102;
	add.s32 	%r251, %r251, %r2;
	add.s32 	%r250, %r250, 1;
	setp.ne.s32 	%p8, %r250, %r4;
	@%p8 bra 	$L__BB2_3;
$L__BB2_4:
	setp.lt.u32 	%p9, %r3, 3;
	@%p9 bra 	$L__BB2_5;
	bra.uni 	$L__BB2_97;
$L__BB2_5:
	mov.u32 	%r118, %ctaid.x;
	cvta.to.global.u64 	%rd11, %rd8;
	mul.wide.u32 	%rd12, %r118, 8;
	add.s64 	%rd1, %rd11, %rd12;
	mov.u32 	%r10, %ntid.x;
	add.s32 	%r11, %r1, %r10;
	max.u32 	%r119, %r11, 256;
	setp.lt.u32 	%p11, %r11, 256;
	selp.u32 	%r120, 1, 0, %p11;
	add.s32 	%r121, %r11, %r120;
	sub.s32 	%r122, %r119, %r121;
	div.u32 	%r123, %r122, %r10;
	add.s32 	%r12, %r123, %r120;
	shl.b32 	%r124, %r1, 3;
	mov.u32 	%r125, _ZZ17kernel_queue_modePP2QPPhS2_E8distance;
	add.s32 	%r13, %r125, %r124;
	shl.b32 	%r126, %r1, 2;
	mov.u32 	%r127, _ZZ17kernel_queue_modePP2QPPhS2_E5hist1;
	add.s32 	%r14, %r127, %r126;
	mov.u32 	%r128, _ZZ17kernel_queue_modePP2QPPhS2_E5hist2;
	add.s32 	%r15, %r128, %r126;
	shl.b32 	%r16, %r10, 3;
	add.s32 	%r17, %r13, %r16;
	shl.b32 	%r18, %r10, 2;
	add.s32 	%r19, %r14, %r18;
	add.s32 	%r20, %r15, %r18;
	add.s32 	%r21, %r11, %r10;
$L__BB2_6:
	setp.ne.s32 	%p12, %r1, 0;
	@%p12 bra 	$L__BB2_10;
	ld.global.u64 	%rd2, [%rd1];
$L__BB2_8:
	ld.volatile.u32 	%r129, [%rd2+8];
	ld.volatile.u32 	%r130, [%rd2+4];
	setp.ge.s32 	%p13, %r129, %r130;
	@%p13 bra 	$L__BB2_8;
	ld.volatile.u32 	%r131, [%rd2+8];
	mul.hi.s32 	%r132, %r131, 1717986919;
	shr.u32 	%r133, %r132, 31;
	shr.s32 	%r134, %r132, 2;
	add.s32 	%r135, %r134, %r133;
	mul.lo.s32 	%r136, %r135, 10;
	sub.s32 	%r137, %r131, %r136;
	mul.wide.s32 	%rd13, %r137, 4;
	add.s64 	%rd14, %rd2, %rd13;
	ld.u32 	%r138, [%rd14+12];
	st.shared.u32 	[_ZZ17kernel_queue_modePP2QPPhS2_E7img_idx], %r138;
	ld.volatile.u32 	%r139, [%rd2];
	add.s32 	%r140, %r139, 1;
	st.volatile.u32 	[%rd2], %r140;
	ld.volatile.u32 	%r141, [%rd2+8];
	add.s32 	%r142, %r141, 1;
	st.volatile.u32 	[%rd2+8], %r142;
	membar.sys;
$L__BB2_10:
	bar.sync 	0;
	ld.shared.u32 	%r24, [_ZZ17kernel_queue_modePP2QPPhS2_E7img_idx];
	setp.eq.s32 	%p14, %r24, -1;
	@%p14 bra 	$L__BB2_96;
	ld.param.u64 	%rd58, [_Z17kernel_queue_modePP2QPPhS2__param_1];
	shl.b32 	%r25, %r24, 10;
	cvt.s64.s32 	%rd15, %r25;
	cvta.to.global.u64 	%rd16, %rd58;
	add.s64 	%rd3, %rd16, %rd15;
	mov.u32 	%r253, %r1;
$L__BB2_12:
	shr.u32 	%r27, %r253, 5;
	and.b32  	%r28, %r253, 31;
	and.b32  	%r29, %r253, 1023;
	cvt.u64.u32 	%rd17, %r29;
	add.s64 	%rd4, %rd3, %rd17;
	ld.global.u8 	%rs1, [%rd4];
	add.s32 	%r30, %r27, -1;
	add.s32 	%r31, %r28, -1;
	setp.gt.u32 	%p15, %r30, 31;
	setp.gt.u32 	%p1, %r31, 31;
	or.pred  	%p17, %p15, %p1;
	mov.b16 	%rs86, 0;
	@%p17 bra 	$L__BB2_14;
	shl.b32 	%r143, %r30, 5;
	add.s32 	%r144, %r143, %r31;
	cvt.u64.u32 	%rd18, %r144;
	add.s64 	%rd19, %rd3, %rd18;
	ld.global.u8 	%rs36, [%rd19];
	setp.lt.u16 	%p18, %rs36, %rs1;
	selp.b16 	%rs86, 0, -128, %p18;
$L__BB2_14:
	@%p15 bra 	$L__BB2_16;
	shl.b32 	%r145, %r30, 5;
	or.b32  	%r146, %r145, %r28;
	cvt.u64.u32 	%rd20, %r146;
	add.s64 	%rd21, %rd3, %rd20;
	ld.global.u8 	%rs38, [%rd21];
	setp.lt.u16 	%p20, %rs38, %rs1;
	selp.b16 	%rs40, 0, 64, %p20;
	or.b16  	%rs86, %rs40, %rs86;
$L__BB2_16:
	setp.eq.s32 	%p22, %r28, 31;
	or.pred  	%p23, %p22, %p15;
	@%p23 bra 	$L__BB2_18;
	shl.b32 	%r147, %r30, 5;
	or.b32  	%r148, %r147, %r28;
	cvt.u64.u32 	%rd22, %r148;
	add.s64 	%rd23, %rd3, %rd22;
	ld.global.u8 	%rs41, [%rd23+1];
	setp.lt.u16 	%p24, %rs41, %rs1;
	selp.b16 	%rs43, 0, 32, %p24;
	or.b16  	%rs86, %rs43, %rs86;
$L__BB2_18:
	@%p22 bra 	$L__BB2_20;
	ld.global.u8 	%rs44, [%rd4+1];
	setp.lt.u16 	%p26, %rs44, %rs1;
	selp.b16 	%rs46, 0, 16, %p26;
	or.b16  	%rs86, %rs46, %rs86;
$L__BB2_20:
	add.s32 	%r32, %r27, 1;
	setp.gt.u32 	%p28, %r253, 991;
	or.pred  	%p29, %p28, %p22;
	@%p29 bra 	$L__BB2_22;
	shl.b32 	%r149, %r32, 5;
	or.b32  	%r150, %r149, %r28;
	cvt.u64.u32 	%rd24, %r150;
	add.s64 	%rd25, %rd3, %rd24;
	ld.global.u8 	%rs47, [%rd25+1];
	setp.lt.u16 	%p30, %rs47, %rs1;
	selp.b16 	%rs49, 0, 8, %p30;
	or.b16  	%rs86, %rs49, %rs86;
$L__BB2_22:
	setp.gt.u32 	%p32, %r253, 991;
	mov.pred 	%p91, -1;
	@%p32 bra 	$L__BB2_24;
	shl.b32 	%r151, %r32, 5;
	or.b32  	%r152, %r151, %r28;
	cvt.u64.u32 	%rd26, %r152;
	add.s64 	%rd27, %rd3, %rd26;
	ld.global.u8 	%rs50, [%rd27];
	setp.lt.u16 	%p33, %rs50, %rs1;
	selp.b16 	%rs52, 0, 4, %p33;
	or.b16  	%rs86, %rs52, %rs86;
	mov.pred 	%p91, %p1;
$L__BB2_24:
	@%p91 bra 	$L__BB2_26;
	shl.b32 	%r153, %r32, 5;
	add.s32 	%r154, %r153, %r31;
	cvt.u64.u32 	%rd28, %r154;
	add.s64 	%rd29, %rd3, %rd28;
	ld.global.u8 	%rs53, [%rd29];
	setp.lt.u16 	%p34, %rs53, %rs1;
	selp.b16 	%rs55, 0, 2, %p34;
	or.b16  	%rs86, %rs55, %rs86;
$L__BB2_26:
	setp.gt.u32 	%p35, %r31, 31;
	@%p35 bra 	$L__BB2_28;
	add.s32 	%r155, %r29, -1;
	cvt.u64.u32 	%rd30, %r155;
	add.s64 	%rd31, %rd3, %rd30;
	ld.global.u8 	%rs56, [%rd31];
	setp.ge.u16 	%p36, %rs56, %rs1;
	selp.u16 	%rs58, 1, 0, %p36;
	or.b16  	%rs86, %rs86, %rs58;
$L__BB2_28:
	and.b16  	%rs59, %rs86, 255;
	mul.wide.u16 	%r156, %rs59, 4;
	mov.u32 	%r157, _ZZ17kernel_queue_modePP2QPPhS2_E5hist1;
	add.s32 	%r158, %r157, %r156;
	atom.shared.add.u32 	%r159, [%r158], 1;
	add.s32 	%r253, %r253, %r10;
	setp.lt.u32 	%p37, %r253, 1024;
	@%p37 bra 	$L__BB2_12;
	ld.param.u64 	%rd59, [_Z17kernel_queue_modePP2QPPhS2__param_2];
	cvt.s64.s32 	%rd32, %r25;
	cvta.to.global.u64 	%rd33, %rd59;
	add.s64 	%rd5, %rd33, %rd32;
	mov.u32 	%r254, %r1;
$L__BB2_30:
	shr.u32 	%r35, %r254, 5;
	and.b32  	%r36, %r254, 31;
	and.b32  	%r37, %r254, 1023;
	cvt.u64.u32 	%rd34, %r37;
	add.s64 	%rd6, %rd5, %rd34;
	ld.global.u8 	%rs18, [%rd6];
	add.s32 	%r38, %r35, -1;
	add.s32 	%r39, %r36, -1;
	setp.gt.u32 	%p38, %r38, 31;
	setp.gt.u32 	%p3, %r39, 31;
	or.pred  	%p40, %p38, %p3;
	mov.b16 	%rs94, 0;
	@%p40 bra 	$L__BB2_32;
	shl.b32 	%r160, %r38, 5;
	add.s32 	%r161, %r160, %r39;
	cvt.u64.u32 	%rd35, %r161;
	add.s64 	%rd36, %rd5, %rd35;
	ld.global.u8 	%rs61, [%rd36];
	setp.lt.u16 	%p41, %rs61, %rs18;
	selp.b16 	%rs94, 0, -128, %p41;
$L__BB2_32:
	@%p38 bra 	$L__BB2_34;
	shl.b32 	%r162, %r38, 5;
	or.b32  	%r163, %r162, %r36;
	cvt.u64.u32 	%rd37, %r163;
	add.s64 	%rd38, %rd5, %rd37;
	ld.global.u8 	%rs63, [%rd38];
	setp.lt.u16 	%p43, %rs63, %rs18;
	selp.b16 	%rs65, 0, 64, %p43;
	or.b16  	%rs94, %rs65, %rs94;
$L__BB2_34:
	setp.eq.s32 	%p45, %r36, 31;
	or.pred  	%p46, %p45, %p38;
	@%p46 bra 	$L__BB2_36;
	shl.b32 	%r164, %r38, 5;
	or.b32  	%r165, %r164, %r36;
	cvt.u64.u32 	%rd39, %r165;
	add.s64 	%rd40, %rd5, %rd39;
	ld.global.u8 	%rs66, [%rd40+1];
	setp.lt.u16 	%p47, %rs66, %rs18;
	selp.b16 	%rs68, 0, 32, %p47;
	or.b16  	%rs94, %rs68, %rs94;
$L__BB2_36:
	@%p45 bra 	$L__BB2_38;
	ld.global.u8 	%rs69, [%rd6+1];
	setp.lt.u16 	%p49, %rs69, %rs18;
	selp.b16 	%rs71, 0, 16, %p49;
	or.b16  	%rs94, %rs71, %rs94;
$L__BB2_38:
	setp.eq.s32 	%p50, %r36, 31;
	add.s32 	%r40, %r35, 1;
	setp.gt.u32 	%p51, %r254, 991;
	or.pred  	%p52, %p51, %p50;
	@%p52 bra 	$L__BB2_40;
	shl.b32 	%r166, %r40, 5;
	or.b32  	%r167, %r166, %r36;
	cvt.u64.u32 	%rd41, %r167;
	add.s64 	%rd42, %rd5, %rd41;
	ld.global.u8 	%rs72, [%rd42+1];
	setp.lt.u16 	%p53, %rs72, %rs18;
	selp.b16 	%rs74, 0, 8, %p53;
	or.b16  	%rs94, %rs74, %rs94;
$L__BB2_40:
	setp.gt.u32 	%p55, %r254, 991;
	mov.pred 	%p92, -1;
	@%p55 bra 	$L__BB2_42;
	shl.b32 	%r168, %r40, 5;
	or.b32  	%r169, %r168, %r36;
	cvt.u64.u32 	%rd43, %r169;
	add.s64 	%rd44, %rd5, %rd43;
	ld.global.u8 	%rs75, [%rd44];
	setp.lt.u16 	%p56, %rs75, %rs18;
	selp.b16 	%rs77, 0, 4, %p56;
	or.b16  	%rs94, %rs77, %rs94;
	mov.pred 	%p92, %p3;
$L__BB2_42:
	@%p92 bra 	$L__BB2_44;
	shl.b32 	%r170, %r40, 5;
	add.s32 	%r171, %r170, %r39;
	cvt.u64.u32 	%rd45, %r171;
	add.s64 	%rd46, %rd5, %rd45;
	ld.global.u8 	%rs78, [%rd46];
	setp.lt.u16 	%p57, %rs78, %rs18;
	selp.b16 	%rs80, 0, 2, %p57;
	or.b16  	%rs94, %rs80, %rs94;
$L__BB2_44:
	setp.gt.u32 	%p58, %r39, 31;
	@%p58 bra 	$L__BB2_46;
	add.s32 	%r172, %r37, -1;
	cvt.u64.u32 	%rd47, %r172;
	add.s64 	%rd48, %rd5, %rd47;
	ld.global.u8 	%rs81, [%rd48];
	setp.ge.u16 	%p59, %rs81, %rs18;
	selp.u16 	%rs83, 1, 0, %p59;
	or.b16  	%rs94, %rs94, %rs83;
$L__BB2_46:
	and.b16  	%rs84, %rs94, 255;
	mul.wide.u16 	%r173, %rs84, 4;
	mov.u32 	%r174, _ZZ17kernel_queue_modePP2QPPhS2_E5hist2;
	add.s32 	%r175, %r174, %r173;
	atom.shared.add.u32 	%r176, [%r175], 1;
	add.s32 	%r254, %r254, %r10;
	setp.lt.u32 	%p60, %r254, 1024;
	@%p60 bra 	$L__BB2_30;
	setp.gt.u32 	%p61, %r1, 255;
	bar.sync 	0;
	@%p61 bra 	$L__BB2_68;
	and.b32  	%r42, %r12, 3;
	setp.eq.s32 	%p62, %r42, 3;
	mov.u32 	%r255, %r1;
	@%p62 bra 	$L__BB2_58;
	mov.b64 	%rd49, 0;
	st.shared.u64 	[%r13], %rd49;
	ld.shared.u32 	%r43, [%r14];
	ld.shared.u32 	%r44, [%r15];
	neg.s32 	%r177, %r44;
	setp.eq.s32 	%p63, %r43, %r177;
	@%p63 bra 	$L__BB2_51;
	sub.s32 	%r178, %r43, %r44;
	mul.lo.s32 	%r179, %r178, %r178;
	cvt.rn.f64.u32 	%fd2, %r179;
	add.s32 	%r180, %r44, %r43;
	cvt.rn.f64.s32 	%fd3, %r180;
	div.rn.f64 	%fd4, %fd2, %fd3;
	st.shared.f64 	[%r13], %fd4;
$L__BB2_51:
	setp.eq.s32 	%p64, %r42, 0;
	mov.b32 	%r181, 0;
	st.shared.u32 	[%r15], %r181;
	st.shared.u32 	[%r14], %r181;
	mov.u32 	%r255, %r11;
	@%p64 bra 	$L__BB2_58;
	mov.b64 	%rd50, 0;
	st.shared.u64 	[%r17], %rd50;
	ld.shared.u32 	%r45, [%r19];
	ld.shared.u32 	%r46, [%r20];
	neg.s32 	%r182, %r46;
	setp.eq.s32 	%p65, %r45, %r182;
	@%p65 bra 	$L__BB2_54;
	sub.s32 	%r183, %r45, %r46;
	mul.lo.s32 	%r184, %r183, %r183;
	cvt.rn.f64.u32 	%fd5, %r184;
	add.s32 	%r185, %r46, %r45;
	cvt.rn.f64.s32 	%fd6, %r185;
	div.rn.f64 	%fd7, %fd5, %fd6;
	st.shared.f64 	[%r17], %fd7;
$L__BB2_54:
	setp.eq.s32 	%p66, %r42, 1;
	mov.b32 	%r186, 0;
	st.shared.u32 	[%r20], %r186;
	st.shared.u32 	[%r19], %r186;
	mov.u32 	%r255, %r21;
	@%p66 bra 	$L__BB2_58;
	add.s32 	%r47, %r17, %r16;
	mov.b64 	%rd51, 0;
	st.shared.u64 	[%r47], %rd51;
	add.s32 	%r48, %r19, %r18;
	ld.shared.u32 	%r49, [%r48];
	add.s32 	%r50, %r20, %r18;
	ld.shared.u32 	%r51, [%r50];
	neg.s32 	%r187, %r51;
	setp.eq.s32 	%p67, %r49, %r187;
	@%p67 bra 	$L__BB2_57;
	sub.s32 	%r188, %r49, %r51;
	mul.lo.s32 	%r189, %r188, %r188;
	cvt.rn.f64.u32 	%fd8, %r189;
	add.s32 	%r190, %r51, %r49;
	cvt.rn.f64.s32 	%fd9, %r190;
	div.rn.f64 	%fd10, %fd8, %fd9;
	st.shared.f64 	[%r47], %fd10;
$L__BB2_57:
	add.s32 	%r255, %r21, %r10;
	mov.b32 	%r191, 0;
	st.shared.u32 	[%r50], %r191;
	st.shared.u32 	[%r48], %r191;
$L__BB2_58:
	setp.lt.u32 	%p68, %r12, 3;
	@%p68 bra 	$L__BB2_68;
$L__BB2_59:
	shl.b32 	%r192, %r255, 3;
	mov.u32 	%r193, _ZZ17kernel_queue_modePP2QPPhS2_E8distance;
	add.s32 	%r55, %r193, %r192;
	mov.b64 	%rd52, 0;
	st.shared.u64 	[%r55], %rd52;
	shl.b32 	%r194, %r255, 2;
	add.s32 	%r56, %r157, %r194;
	ld.shared.u32 	%r57, [%r56];
	add.s32 	%r58, %r174, %r194;
	ld.shared.u32 	%r59, [%r58];
	neg.s32 	%r197, %r59;
	setp.eq.s32 	%p69, %r57, %r197;
	@%p69 bra 	$L__BB2_61;
	sub.s32 	%r198, %r57, %r59;
	mul.lo.s32 	%r199, %r198, %r198;
	cvt.rn.f64.u32 	%fd11, %r199;
	add.s32 	%r200, %r59, %r57;
	cvt.rn.f64.s32 	%fd12, %r200;
	div.rn.f64 	%fd13, %fd11, %fd12;
	st.shared.f64 	[%r55], %fd13;
$L__BB2_61:
	mov.b32 	%r201, 0;
	st.shared.u32 	[%r58], %r201;
	st.shared.u32 	[%r56], %r201;
	add.s32 	%r60, %r55, %r16;
	mov.b64 	%rd53, 0;
	st.shared.u64 	[%r60], %rd53;
	add.s32 	%r61, %r56, %r18;
	ld.shared.u32 	%r62, [%r61];
	add.s32 	%r63, %r58, %r18;
	ld.shared.u32 	%r64, [%r63];
	neg.s32 	%r202, %r64;
	setp.eq.s32 	%p70, %r62, %r202;
	@%p70 bra 	$L__BB2_63;
	sub.s32 	%r203, %r62, %r64;
	mul.lo.s32 	%r204, %r203, %r203;
	cvt.rn.f64.u32 	%fd14, %r204;
	add.s32 	%r205, %r64, %r62;
	cvt.rn.f64.s32 	%fd15, %r205;
	div.rn.f64 	%fd16, %fd14, %fd15;
	st.shared.f64 	[%r60], %fd16;
$L__BB2_63:
	mov.b32 	%r206, 0;
	st.shared.u32 	[%r63], %r206;
	st.shared.u32 	[%r61], %r206;
	add.s32 	%r65, %r60, %r16;
	mov.b64 	%rd54, 0;
	st.shared.u64 	[%r65], %rd54;
	add.s32 	%r66, %r61, %r18;
	ld.shared.u32 	%r67, [%r66];
	add.s32 	%r68, %r63, %r18;
	ld.shared.u32 	%r69, [%r68];
	neg.s32 	%r207, %r69;
	setp.eq.s32 	%p71, %r67, %r207;
	@%p71 bra 	$L__BB2_65;
	sub.s32 	%r208, %r67, %r69;
	mul.lo.s32 	%r209, %r208, %r208;
	cvt.rn.f64.u32 	%fd17, %r209;
	add.s32 	%r210, %r69, %r67;
	cvt.rn.f64.s32 	%fd18, %r210;
	div.rn.f64 	%fd19, %fd17, %fd18;
	st.shared.f64 	[%r65], %fd19;
$L__BB2_65:
	mov.b32 	%r211, 0;
	st.shared.u32 	[%r68], %r211;
	st.shared.u32 	[%r66], %r211;
	add.s32 	%r70, %r65, %r16;
	mov.b64 	%rd55, 0;
	st.shared.u64 	[%r70], %rd55;
	add.s32 	%r71, %r66, %r18;
	ld.shared.u32 	%r72, [%r71];
	add.s32 	%r73, %r68, %r18;
	ld.shared.u32 	%r74, [%r73];
	neg.s32 	%r212, %r74;
	setp.eq.s32 	%p72, %r72, %r212;
	@%p72 bra 	$L__BB2_67;
	sub.s32 	%r213, %r72, %r74;
	mul.lo.s32 	%r214, %r213, %r213;
	cvt.rn.f64.u32 	%fd20, %r214;
	add.s32 	%r215, %r74, %r72;
	cvt.rn.f64.s32 	%fd21, %r215;
	div.rn.f64 	%fd22, %fd20, %fd21;
	st.shared.f64 	[%r70], %fd22;
$L__BB2_67:
	mov.b32 	%r216, 0;
	st.shared.u32 	[%r73], %r216;
	st.shared.u32 	[%r71], %r216;
	add.s32 	%r255, %r18, %r255;
	setp.lt.u32 	%p73, %r255, 256;
	@%p73 bra 	$L__BB2_59;
$L__BB2_68:
	setp.gt.u32 	%p74, %r1, 127;
	bar.sync 	0;
	@%p74 bra 	$L__BB2_71;
	mov.u32 	%r257, %r1;
$L__BB2_70:
	shl.b32 	%r217, %r257, 3;
	mov.u32 	%r218, _ZZ17kernel_queue_modePP2QPPhS2_E8distance;
	add.s32 	%r219, %r218, %r217;
	ld.shared.f64 	%fd23, [%r219];
	ld.shared.f64 	%fd24, [%r219+1024];
	add.f64 	%fd25, %fd23, %fd24;
	st.shared.f64 	[%r219], %fd25;
	add.s32 	%r257, %r257, %r10;
	setp.lt.u32 	%p75, %r257, 128;
	@%p75 bra 	$L__BB2_70;
$L__BB2_71:
	setp.gt.u32 	%p76, %r1, 63;
	bar.sync 	0;
	@%p76 bra 	$L__BB2_74;
	mov.u32 	%r258, %r1;
$L__BB2_73:
	shl.b32 	%r220, %r258, 3;
	mov.u32 	%r221, _ZZ17kernel_queue_modePP2QPPhS2_E8distance;
	add.s32 	%r222, %r221, %r220;
	ld.shared.f64 	%fd26, [%r222];
	ld.shared.f64 	%fd27, [%r222+512];
	add.f64 	%fd28, %fd26, %fd27;
	st.shared.f64 	[%r222], %fd28;
	add.s32 	%r258, %r258, %r10;
	setp.lt.u32 	%p77, %r258, 64;
	@%p77 bra 	$L__BB2_73;
$L__BB2_74:
	setp.gt.u32 	%p78, %r1, 31;
	bar.sync 	0;
	@%p78 bra 	$L__BB2_77;
	mov.u32 	%r259, %r1;
$L__BB2_76:
	shl.b32 	%r223, %r259, 3;
	mov.u32 	%r224, _ZZ17kernel_queue_modePP2QPPhS2_E8distance;
	add.s32 	%r225, %r224, %r223;
	ld.shared.f64 	%fd29, [%r225];
	ld.shared.f64 	%fd30, [%r225+256];
	add.f64 	%fd31, %fd29, %fd30;
	st.shared.f64 	[%r225], %fd31;
	add.s32 	%r259, %r259, %r10;
	setp.lt.u32 	%p79, %r259, 32;
	@%p79 bra 	$L__BB2_76;
$L__BB2_77:
	setp.gt.u32 	%p80, %r1, 15;
	bar.sync 	0;
	@%p80 bra 	$L__BB2_80;
	mov.u32 	%r260, %r1;
$L__BB2_79:
	shl.b32 	%r226, %r260, 3;
	mov.u32 	%r227, _ZZ17kernel_queue_modePP2QPPhS2_E8distance;
	add.s32 	%r228, %r227, %r226;
	ld.shared.f64 	%fd32, [%r228];
	ld.shared.f64 	%fd33, [%r228+128];
	add.f64 	%fd34, %fd32, %fd33;
	st.shared.f64 	[%r228], %fd34;
	add.s32 	%r260, %r260, %r10;
	setp.lt.u32 	%p81, %r260, 16;
	@%p81 bra 	$L__BB2_79;
$L__BB2_80:
	setp.gt.u32 	%p82, %r1, 7;
	bar.sync 	0;
	@%p82 bra 	$L__BB2_83;
	mov.u32 	%r261, %r1;
$L__BB2_82:
	shl.b32 	%r229, %r261, 3;
	mov.u32 	%r230, _ZZ17kernel_queue_modePP2QPPhS2_E8distance;
	add.s32 	%r231, %r230, %r229;
	ld.shared.f64 	%fd35, [%r231];
	ld.shared.f64 	%fd36, [%r231+64];
	add.f64 	%fd37, %fd35, %fd36;
	st.shared.f64 	[%r231], %fd37;
	add.s32 	%r261, %r261, %r10;
	setp.lt.u32 	%p83, %r261, 8;
	@%p83 bra 	$L__BB2_82;
$L__BB2_83:
	setp.gt.u32 	%p84, %r1, 3;
	bar.sync 	0;
	@%p84 bra 	$L__BB2_86;
	mov.u32 	%r262, %r1;
$L__BB2_85:
	shl.b32 	%r232, %r262, 3;
	mov.u32 	%r233, _ZZ17kernel_queue_modePP2QPPhS2_E8distance;
	add.s32 	%r234, %r233, %r232;
	ld.shared.f64 	%fd38, [%r234];
	ld.shared.f64 	%fd39, [%r234+32];
	add.f64 	%fd40, %fd38, %fd39;
	st.shared.f64 	[%r234], %fd40;
	add.s32 	%r262, %r262, %r10;
	setp.lt.u32 	%p85, %r262, 4;
	@%p85 bra 	$L__BB2_85;
$L__BB2_86:
	setp.gt.u32 	%p86, %r1, 1;
	bar.sync 	0;
	@%p86 bra 	$L__BB2_89;
	mov.u32 	%r263, %r1;
$L__BB2_88:
	shl.b32 	%r235, %r263, 3;
	mov.u32 	%r236, _ZZ17kernel_queue_modePP2QPPhS2_E8distance;
	add.s32 	%r237, %r236, %r235;
	ld.shared.f64 	%fd41, [%r237];
	ld.shared.f64 	%fd42, [%r237+16];
	add.f64 	%fd43, %fd41, %fd42;
	st.shared.f64 	[%r237], %fd43;
	add.s32 	%r263, %r263, %r10;
	setp.lt.u32 	%p87, %r263, 2;
	@%p87 bra 	$L__BB2_88;
$L__BB2_89:
	setp.ne.s32 	%p88, %r1, 0;
	bar.sync 	0;
	@%p88 bra 	$L__BB2_91;
	ld.shared.f64 	%fd44, [_ZZ17kernel_queue_modePP2QPPhS2_E8distance];
	ld.shared.f64 	%fd45, [_ZZ17kernel_queue_modePP2QPPhS2_E8distance+8];
	add.f64 	%fd46, %fd44, %fd45;
	st.shared.f64 	[_ZZ17kernel_queue_modePP2QPPhS2_E8distance], %fd46;
$L__BB2_91:
	setp.ne.s32 	%p89, %r1, 0;
	bar.sync 	0;
	bar.sync 	0;
	@%p89 bra 	$L__BB2_95;
	ld.global.u64 	%rd7, [%rd1];
	ld.shared.f64 	%fd1, [_ZZ17kernel_queue_modePP2QPPhS2_E8distance];
$L__BB2_93:
	ld.volatile.u32 	%r238, [%rd7+60];
	ld.volatile.u32 	%r239, [%rd7+56];
	setp.ge.s32 	%p90, %r238, %r239;
	@%p90 bra 	$L__BB2_93;
	ld.volatile.u32 	%r240, [%rd7+60];
	mul.hi.s32 	%r241, %r240, 1717986919;
	shr.u32 	%r242, %r241, 31;
	shr.s32 	%r243, %r241, 2;
	add.s32 	%r244, %r243, %r242;
	mul.lo.s32 	%r245, %r244, 10;
	sub.s32 	%r246, %r240, %r245;
	mul.wide.s32 	%rd56, %r246, 8;
	add.s64 	%rd57, %rd7, %rd56;
	st.f64 	[%rd57+72], %fd1;
	membar.sys;
	ld.volatile.u32 	%r247, [%rd7+60];
	add.s32 	%r248, %r247, 1;
	st.volatile.u32 	[%rd7+60], %r248;
	membar.sys;
$L__BB2_95:
	bar.sync 	0;
	bra.uni 	$L__BB2_6;
$L__BB2_96:
	bar.sync 	0;
	ret;
$L__BB2_97:
	shl.b32 	%r105, %r251, 2;
	mov.u32 	%r106, _ZZ17kernel_queue_modePP2QPPhS2_E5hist2;
	add.s32 	%r107, %r106, %r105;
	mov.b32 	%r108, 0;
	st.shared.u32 	[%r107], %r108;
	mov.u32 	%r109, _ZZ17kernel_queue_modePP2QPPhS2_E5hist1;
	add.s32 	%r110, %r109, %r105;
	st.shared.u32 	[%r110], %r108;
	shl.b32 	%r111, %r2, 2;
	add.s32 	%r112, %r107, %r111;
	st.shared.u32 	[%r112], %r108;
	add.s32 	%r113, %r110, %r111;
	st.shared.u32 	[%r113], %r108;
	add.s32 	%r114, %r112, %r111;
	st.shared.u32 	[%r114], %r108;
	add.s32 	%r115, %r113, %r111;
	st.shared.u32 	[%r115], %r108;
	add.s32 	%r116, %r114, %r111;
	st.shared.u32 	[%r116], %r108;
	add.s32 	%r117, %r115, %r111;
	st.shared.u32 	[%r117], %r108;
	add.s32 	%r251, %r111, %r251;
	setp.lt.u32 	%p10, %r251, 256;
	@%p10 bra 	$L__BB2_97;
	bra.uni 	$L__BB2_5;

}


// ===== COMPILED SASS (sm_100) =====

	.target	sm_100

	.elftype	@"ET_EXEC"


//--------------------- .note.nv.tkinfo           --------------------------
	.section	.note.nv.tkinfo,"",@"SHT_NOTE"
	.sectionflags	@"SHF_NOTE_NV_TKINFO"
	.tkinfo
        /*0018*/ 	.word	0x00000002
        /*0030*/ 	.string	""
        /*0030*/ 	.string	"ptxas"
        /*0030*/ 	.string	"Cuda compilation tools, release 13.0, V13.0.88"
        /*0030*/ 	.string	"Build cuda_13.0.r13.0/compiler.36424714_0"
        /*0030*/ 	.string	"-arch sm_100 -m 64 "



//--------------------- .note.nv.cuinfo           --------------------------
	.section	.note.nv.cuinfo,"",@"SHT_NOTE"
	.sectionflags	@"SHF_NOTE_NV_CUINFO"
        /*0018*/ 	.short	0x0002
        /*001a*/ 	.short	0x0064
        /*001c*/ 	.short	0x0082
	.zero		2


//--------------------- .nv.info                  --------------------------
	.section	.nv.info,"",@"SHT_CUDA_INFO"
	.align	4


	//----- nvinfo : EIATTR_REGCOUNT
	.align		4
        /*0000*/ 	.byte	0x04, 0x2f
        /*0002*/ 	.short	(.L_1 - .L_0)
	.align		4
.L_0:
        /*0004*/ 	.word	index@(_Z22gpu_image_to_histogramPhPi)
        /*0008*/ 	.word	0x00000016


	//----- nvinfo : EIATTR_FRAME_SIZE
	.align		4
.L_1:
        /*000c*/ 	.byte	0x04, 0x11
        /*000e*/ 	.short	(.L_3 - .L_2)
	.align		4
.L_2:
        /*0010*/ 	.word	index@(_Z22gpu_image_to_histogramPhPi)
        /*0014*/ 	.word	0x00000000


	//----- nvinfo : EIATTR_REGCOUNT
	.align		4
.L_3:
        /*0018*/ 	.byte	0x04, 0x2f
        /*001a*/ 	.short	(.L_5 - .L_4)
	.align		4
.L_4:
        /*001c*/ 	.word	index@(_Z22gpu_histogram_distancePiS_Pd)
        /*0020*/ 	.word	0x0000001e


	//----- nvinfo : EIATTR_FRAME_SIZE
	.align		4
.L_5:
        /*0024*/ 	.byte	0x04, 0x11
        /*0026*/ 	.short	(.L_7 - .L_6)
	.align		4
.L_6:
        /*0028*/ 	.word	index@($__internal_1_$__cuda_sm20_div_rn_f64_full)
        /*002c*/ 	.word	0x00000000


	//----- nvinfo : EIATTR_FRAME_SIZE
	.align		4
.L_7:
        /*0030*/ 	.byte	0x04, 0x11
        /*0032*/ 	.short	(.L_9 - .L_8)
	.align		4
.L_8:
        /*0034*/ 	.word	index@(_Z22gpu_histogram_distancePiS_Pd)
        /*0038*/ 	.word	0x00000000


	//----- nvinfo : EIATTR_REGCOUNT
	.align		4
.L_9:
        /*003c*/ 	.byte	0x04, 0x2f
        /*003e*/ 	.short	(.L_11 - .L_10)
	.align		4
.L_10:
        /*0040*/ 	.word	index@(_Z17kernel_queue_modePP2QPPhS2_)
        /*0044*/ 	.word	0x0000002c


	//----- nvinfo : EIATTR_FRAME_SIZE
	.align		4
.L_11:
        /*0048*/ 	.byte	0x04, 0x11
        /*004a*/ 	.short	(.L_13 - .L_12)
	.align		4
.L_12:
        /*004c*/ 	.word	index@($__internal_0_$__cuda_sm20_div_rn_f64_full)
        /*0050*/ 	.word	0x00000000


	//----- nvinfo : EIATTR_FRAME_SIZE
	.align		4
.L_13:
        /*0054*/ 	.byte	0x04, 0x11
        /*0056*/ 	.short	(.L_15 - .L_14)
	.align		4
.L_14:
        /*0058*/ 	.word	index@(_Z17kernel_queue_modePP2QPPhS2_)
        /*005c*/ 	.word	0x00000000


	//----- nvinfo : EIATTR_MIN_STACK_SIZE
	.align		4
.L_15:
        /*0060*/ 	.byte	0x04, 0x12
        /*0062*/ 	.short	(.L_17 - .L_16)
	.align		4
.L_16:
        /*0064*/ 	.word	index@(_Z17kernel_queue_modePP2QPPhS2_)
        /*0068*/ 	.word	0x00000000


	//----- nvinfo : EIATTR_MIN_STACK_SIZE
	.align		4
.L_17:
        /*006c*/ 	.byte	0x04, 0x12
        /*006e*/ 	.short	(.L_19 - .L_18)
	.align		4
.L_18:
        /*0070*/ 	.word	index@(_Z22gpu_histogram_distancePiS_Pd)
        /*0074*/ 	.word	0x00000000


	//----- nvinfo : EIATTR_MIN_STACK_SIZE
	.align		4
.L_19:
        /*0078*/ 	.byte	0x04, 0x12
        /*007a*/ 	.short	(.L_21 - .L_20)
	.align		4
.L_20:
        /*007c*/ 	.word	index@(_Z22gpu_image_to_histogramPhPi)
        /*0080*/ 	.word	0x00000000
.L_21:


//--------------------- .nv.compat                --------------------------
	.section	.nv.compat,"",@"SHT_CUDA_COMPAT_INFO"
	.align	4
        /*0000*/ 	.byte	0x02, 0x09, 0x00, 0x00, 0x02, 0x02, 0x01, 0x00, 0x02, 0x05, 0x05, 0x00, 0x03, 0x07, 0x01, 0x01
        /*0010*/ 	.byte	0x02, 0x03, 0x00, 0x00, 0x02, 0x06, 0x01, 0x00, 0x04, 0x0b, 0x08, 0x00, 0x01, 0x00, 0x00, 0x00
        /*0020*/ 	.byte	0x00, 0x00, 0x00, 0x00


//--------------------- .nv.info._Z17kernel_queue_modePP2QPPhS2_ --------------------------
	.section	.nv.info._Z17kernel_queue_modePP2QPPhS2_,"",@"SHT_CUDA_INFO"
	.sectionflags	@""
	.align	4


	//----- nvinfo : EIATTR_CUDA_API_VERSION
	.align		4
        /*0000*/ 	.byte	0x04, 0x37
        /*0002*/ 	.short	(.L_23 - .L_22)
.L_22:
        /*0004*/ 	.word	0x00000082


	//----- nvinfo : EIATTR_KPARAM_INFO
	.align		4
.L_23:
        /*0008*/ 	.byte	0x04, 0x17
        /*000a*/ 	.short	(.L_25 - .L_24)
.L_24:
        /*000c*/ 	.word	0x00000000
        /*0010*/ 	.short	0x0002
        /*0012*/ 	.short	0x0010
        /*0014*/ 	.byte	0x00, 0xf5, 0x21, 0x00


	//----- nvinfo : EIATTR_KPARAM_INFO
	.align		4
.L_25:
        /*0018*/ 	.byte	0x04, 0x17
        /*001a*/ 	.short	(.L_27 - .L_26)
.L_26:
        /*001c*/ 	.word	0x00000000
        /*0020*/ 	.short	0x0001
        /*0022*/ 	.short	0x0008
        /*0024*/ 	.byte	0x00, 0xf5, 0x21, 0x00


	//----- nvinfo : EIATTR_KPARAM_INFO
	.align		4
.L_27:
        /*0028*/ 	.byte	0x04, 0x17
        /*002a*/ 	.short	(.L_29 - .L_28)
.L_28:
        /*002c*/ 	.word	0x00000000
        /*0030*/ 	.short	0x0000
        /*0032*/ 	.short	0x0000
        /*0034*/ 	.byte	0x00, 0xf5, 0x21, 0x00


	//----- nvinfo : EIATTR_SPARSE_MMA_MASK
	.align		4
.L_29:
        /*0038*/ 	.byte	0x03, 0x50
        /*003a*/ 	.short	0x0000


	//----- nvinfo : EIATTR_MAXREG_COUNT
	.align		4
        /*003c*/ 	.byte	0x03, 0x1b
        /*003e*/ 	.short	0x00ff


	//----- nvinfo : EIATTR_NUM_BARRIERS
	.align		4
        /*0040*/ 	.byte	0x02, 0x4c
        /*0042*/ 	.byte	0x01
	.zero		1


	//----- nvinfo : EIATTR_MERCURY_ISA_VERSION
	.align		4
        /*0044*/ 	.byte	0x03, 0x5f
        /*0046*/ 	.short	0x0101


	//----- nvinfo : EIATTR_VRC_CTA_INIT_COUNT
	.align		4
        /*0048*/ 	.byte	0x02, 0x4a
	.zero		1
	.zero		1


	//----- nvinfo : EIATTR_EXIT_INSTR_OFFSETS
	.align		4
        /*004c*/ 	.byte	0x04, 0x1c
        /*004e*/ 	.short	(.L_31 - .L_30)


	//   ....[0]....
.L_30:
        /*0050*/ 	.word	0x000032f0


	//----- nvinfo : EIATTR_CRS_STACK_SIZE
	.align		4
.L_31:
        /*0054*/ 	.byte	0x04, 0x1e
        /*0056*/ 	.short	(.L_33 - .L_32)
.L_32:
        /*0058*/ 	.word	0x00000000


	//----- nvinfo : EIATTR_CBANK_PARAM_SIZE
	.align		4
.L_33:
        /*005c*/ 	.byte	0x03, 0x19
        /*005e*/ 	.short	0x0018


	//----- nvinfo : EIATTR_PARAM_CBANK
	.align		4
        /*0060*/ 	.byte	0x04, 0x0a
        /*0062*/ 	.short	(.L_35 - .L_34)
	.align		4
.L_34:
        /*0064*/ 	.word	index@(.nv.constant0._Z17kernel_queue_modePP2QPPhS2_)
        /*0068*/ 	.short	0x0380
        /*006a*/ 	.short	0x0018


	//----- nvinfo : EIATTR_SW_WAR
	.align		4
.L_35:
        /*006c*/ 	.byte	0x04, 0x36
        /*006e*/ 	.short	(.L_37 - .L_36)
.L_36:
        /*0070*/ 	.word	0x00000008
.L_37:


//--------------------- .nv.info._Z22gpu_histogram_distancePiS_Pd --------------------------
	.section	.nv.info._Z22gpu_histogram_distancePiS_Pd,"",@"SHT_CUDA_INFO"
	.sectionflags	@""
	.align	4


	//----- nvinfo : EIATTR_CUDA_API_VERSION
	.align		4
        /*0000*/ 	.byte	0x04, 0x37
        /*0002*/ 	.short	(.L_39 - .L_38)
.L_38:
        /*0004*/ 	.word	0x00000082


	//----- nvinfo : EIATTR_KPARAM_INFO
	.align		4
.L_39:
        /*0008*/ 	.byte	0x04, 0x17
        /*000a*/ 	.short	(.L_41 - .L_40)
.L_40:
        /*000c*/ 	.word	0x00000000
        /*0010*/ 	.short	0x0002
        /*0012*/ 	.short	0x0010
        /*0014*/ 	.byte	0x00, 0xf5, 0x21, 0x00


	//----- nvinfo : EIATTR_KPARAM_INFO
	.align		4
.L_41:
        /*0018*/ 	.byte	0x04, 0x17
        /*001a*/ 	.short	(.L_43 - .L_42)
.L_42:
        /*001c*/ 	.word	0x00000000
        /*0020*/ 	.short	0x0001
        /*0022*/ 	.short	0x0008
        /*0024*/ 	.byte	0x00, 0xf5, 0x21, 0x00


	//----- nvinfo : EIATTR_KPARAM_INFO
	.align		4
.L_43:
        /*0028*/ 	.byte	0x04, 0x17
        /*002a*/ 	.short	(.L_45 - .L_44)
.L_44:
        /*002c*/ 	.word	0x00000000
        /*0030*/ 	.short	0x0000
        /*0032*/ 	.short	0x0000
        /*0034*/ 	.byte	0x00, 0xf5, 0x21, 0x00


	//----- nvinfo : EIATTR_SPARSE_MMA_MASK
	.align		4
.L_45:
        /*0038*/ 	.byte	0x03, 0x50
        /*003a*/ 	.short	0x0000


	//----- nvinfo : EIATTR_MAXREG_COUNT
	.align		4
        /*003c*/ 	.byte	0x03, 0x1b
        /*003e*/ 	.short	0x00ff


	//----- nvinfo : EIATTR_NUM_BARRIERS
	.align		4
        /*0040*/ 	.byte	0x02, 0x4c
        /*0042*/ 	.byte	0x01
	.zero		1


	//----- nvinfo : EIATTR_MERCURY_ISA_VERSION
	.align		4
        /*0044*/ 	.byte	0x03, 0x5f
        /*0046*/ 	.short	0x0101


	//----- nvinfo : EIATTR_VRC_CTA_INIT_COUNT
	.align		4
        /*0048*/ 	.byte	0x02, 0x4a
	.zero		1
	.zero		1


	//----- nvinfo : EIATTR_EXIT_INSTR_OFFSETS
	.align		4
        /*004c*/ 	.byte	0x04, 0x1c
        /*004e*/ 	.short	(.L_47 - .L_46)


	//   ....[0]....
.L_46:
        /*0050*/ 	.word	0x00000770


	//----- nvinfo : EIATTR_CRS_STACK_SIZE
	.align		4
.L_47:
        /*0054*/ 	.byte	0x04, 0x1e
        /*0056*/ 	.short	(.L_49 - .L_48)
.L_48:
        /*0058*/ 	.word	0x00000000


	//----- nvinfo : EIATTR_CBANK_PARAM_SIZE
	.align		4
.L_49:
        /*005c*/ 	.byte	0x03, 0x19
        /*005e*/ 	.short	0x0018


	//----- nvinfo : EIATTR_PARAM_CBANK
	.align		4
        /*0060*/ 	.byte	0x04, 0x0a
        /*0062*/ 	.short	(.L_51 - .L_50)
	.align		4
.L_50:
        /*0064*/ 	.word	index@(.nv.constant0._Z22gpu_histogram_distancePiS_Pd)
        /*0068*/ 	.short	0x0380
        /*006a*/ 	.short	0x0018


	//----- nvinfo : EIATTR_SW_WAR
	.align		4
.L_51:
        /*006c*/ 	.byte	0x04, 0x36
        /*006e*/ 	.short	(.L_53 - .L_52)
.L_52:
        /*0070*/ 	.word	0x00000008
.L_53:


//--------------------- .nv.info._Z22gpu_image_to_histogramPhPi --------------------------
	.section	.nv.info._Z22gpu_image_to_histogramPhPi,"",@"SHT_CUDA_INFO"
	.sectionflags	@""
	.align	4


	//----- nvinfo : EIATTR_CUDA_API_VERSION
	.align		4
        /*0000*/ 	.byte	0x04, 0x37
        /*0002*/ 	.short	(.L_55 - .L_54)
.L_54:
        /*0004*/ 	.word	0x00000082


	//----- nvinfo : EIATTR_KPARAM_INFO
	.align		4
.L_55:
        /*0008*/ 	.byte	0x04, 0x17
        /*000a*/ 	.short	(.L_57 - .L_56)
.L_56:
        /*000c*/ 	.word	0x00000000
        /*0010*/ 	.short	0x0001
        /*0012*/ 	.short	0x0008
        /*0014*/ 	.byte	0x00, 0xf5, 0x21, 0x00


	//----- nvinfo : EIATTR_KPARAM_INFO
	.align		4
.L_57:
        /*0018*/ 	.byte	0x04, 0x17
        /*001a*/ 	.short	(.L_59 - .L_58)
.L_58:
        /*001c*/ 	.word	0x00000000
        /*0020*/ 	.short	0x0000
        /*0022*/ 	.short	0x0000
        /*0024*/ 	.byte	0x00, 0xf5, 0x21, 0x00


	//----- nvinfo : EIATTR_SPARSE_MMA_MASK
	.align		4
.L_59:
        /*0028*/ 	.byte	0x03, 0x50
        /*002a*/ 	.short	0x0000


	//----- nvinfo : EIATTR_MAXREG_COUNT
	.align		4
        /*002c*/ 	.byte	0x03, 0x1b
        /*002e*/ 	.short	0x00ff


	//----- nvinfo : EIATTR_MERCURY_ISA_VERSION
	.align		4
        /*0030*/ 	.byte	0x03, 0x5f
        /*0032*/ 	.short	0x0101


	//----- nvinfo : EIATTR_VRC_CTA_INIT_COUNT
	.align		4
        /*0034*/ 	.byte	0x02, 0x4a
	.zero		1
	.zero		1


	//----- nvinfo : EIATTR_EXIT_INSTR_OFFSETS
	.align		4
        /*0038*/ 	.byte	0x04, 0x1c
        /*003a*/ 	.short	(.L_61 - .L_60)


	//   ....[0]....
.L_60:
        /*003c*/ 	.word	0x00000500


	//----- nvinfo : EIATTR_CBANK_PARAM_SIZE
	.align		4
.L_61:
        /*0040*/ 	.byte	0x03, 0x19
        /*0042*/ 	.short	0x0010


	//----- nvinfo : EIATTR_PARAM_CBANK
	.align		4
        /*0044*/ 	.byte	0x04, 0x0a
        /*0046*/ 	.short	(.L_63 - .L_62)
	.align		4
.L_62:
        /*0048*/ 	.word	index@(.nv.constant0._Z22gpu_image_to_histogramPhPi)
        /*004c*/ 	.short	0x0380
        /*004e*/ 	.short	0x0010


	//----- nvinfo : EIATTR_SW_WAR
	.align		4
.L_63:
        /*0050*/ 	.byte	0x04, 0x36
        /*0052*/ 	.short	(.L_65 - .L_64)
.L_64:
        /*0054*/ 	.word	0x00000008
.L_65:


//--------------------- .nv.callgraph             --------------------------
	.section	.nv.callgraph,"",@"SHT_CUDA_CALLGRAPH"
	.align	4
	.sectionentsize	8
	.align		4
        /*0000*/ 	.word	0x00000000
	.align		4
        /*0004*/ 	.word	0xffffffff
	.align		4
        /*0008*/ 	.word	0x00000000
	.align		4
        /*000c*/ 	.word	0xfffffffe
	.align		4
        /*0010*/ 	.word	0x00000000
	.align		4
        /*0014*/ 	.word	0xfffffffd
	.align		4
        /*0018*/ 	.word	0x00000000
	.align		4
        /*001c*/ 	.word	0xfffffffc


//--------------------- .text._Z17kernel_queue_modePP2QPPhS2_ --------------------------
	.section	.text._Z17kernel_queue_modePP2QPPhS2_,"ax",@progbits
	.align	128
        .global         _Z17kernel_queue_modePP2QPPhS2_
        .type           _Z17kernel_queue_modePP2QPPhS2_,@function
        .size           _Z17kernel_queue_modePP2QPPhS2_,(.L_x_104 - _Z17kernel_queue_modePP2QPPhS2_)
        .other          _Z17kernel_queue_modePP2QPPhS2_,@"STO_CUDA_ENTRY STV_DEFAULT"
_Z17kernel_queue_modePP2QPPhS2_:
.text._Z17kernel_queue_modePP2QPPhS2_:
[----:B------:R-:W-:Y:S01]  /*0000*/  LDC R1, c[0x0][0x37c] ;  /* 0x0000df00ff017b82 */ /* 0x000fe20000000800 */
[----:B------:R-:W0:Y:S01]  /*0010*/  S2R R15, SR_TID.X ;  /* 0x00000000000f7919 */ /* 0x000e220000002100 */
[----:B------:R-:W-:Y:S01]  /*0020*/  BSSY.RECONVERGENT B0, `(.L_x_0) ;  /* 0x000004d000007945 */ /* 0x000fe20003800200 */
[----:B0-----:R-:W-:-:S13]  /*0030*/  ISETP.GT.U32.AND P0, PT, R15, 0xff, PT ;  /* 0x000000ff0f00780c */ /* 0x001fda0003f04070 */
[----:B------:R-:W-:Y:S05]  /*0040*/  @P0 BRA `(.L_x_1) ;  /* 0x0000000400280947 */ /* 0x000fea0003800000 */
[----:B------:R-:W0:Y:S01]  /*0050*/  LDC R0, c[0x0][0x360] ;  /* 0x0000d800ff007b82 */ /* 0x000e220000000800 */
[----:B------:R-:W-:Y:S01]  /*0060*/  BSSY.RECONVERGENT B1, `(.L_x_2) ;  /* 0x000002f000017945 */ /* 0x000fe20003800200 */
[----:B0-----:R-:W0:Y:S01]  /*0070*/  I2F.U32.RP R7, R0 ;  /* 0x0000000000077306 */ /* 0x001e220000209000 */
[----:B------:R-:W-:Y:S01]  /*0080*/  IMAD.IADD R4, R15, 0x1, R0 ;  /* 0x000000010f047824 */ /* 0x000fe200078e0200 */
[----:B------:R-:W-:-:S04]  /*0090*/  ISETP.NE.U32.AND P2, PT, R0, RZ, PT ;  /* 0x000000ff0000720c */ /* 0x000fc80003f45070 */
[C---:B------:R-:W-:Y:S02]  /*00a0*/  ISETP.GE.U32.AND P0, PT, R4.reuse, 0x100, PT ;  /* 0x000001000400780c */ /* 0x040fe40003f06070 */
[----:B------:R-:W-:Y:S02]  /*00b0*/  VIMNMX.U32 R5, PT, PT, R4, 0x100, !PT ;  /* 0x0000010004057848 */ /* 0x000fe40007fe0000 */
[----:B------:R-:W-:-:S04]  /*00c0*/  SEL R6, RZ, 0x1, P0 ;  /* 0x00000001ff067807 */ /* 0x000fc80000000000 */
[----:B------:R-:W-:Y:S01]  /*00d0*/  IADD3 R5, PT, PT, R5, -R4, -R6 ;  /* 0x8000000405057210 */ /* 0x000fe20007ffe806 */
[----:B0-----:R-:W0:Y:S02]  /*00e0*/  MUFU.RCP R7, R7 ;  /* 0x0000000700077308 */ /* 0x001e240000001000 */
[----:B0-----:R-:W-:-:S06]  /*00f0*/  VIADD R2, R7, 0xffffffe ;  /* 0x0ffffffe07027836 */ /* 0x001fcc0000000000 */
[----:B------:R0:W1:Y:S02]  /*0100*/  F2I.FTZ.U32.TRUNC.NTZ R3, R2 ;  /* 0x0000000200037305 */ /* 0x000064000021f000 */
[----:B0-----:R-:W-:Y:S02]  /*0110*/  IMAD.MOV.U32 R2, RZ, RZ, RZ ;  /* 0x000000ffff027224 */ /* 0x001fe400078e00ff */
[----:B-1----:R-:W-:-:S04]  /*0120*/  IMAD.MOV R9, RZ, RZ, -R3 ;  /* 0x000000ffff097224 */ /* 0x002fc800078e0a03 */
[----:B------:R-:W-:-:S04]  /*0130*/  IMAD R9, R9, R0, RZ ;  /* 0x0000000009097224 */ /* 0x000fc800078e02ff */
[----:B------:R-:W-:-:S06]  /*0140*/  IMAD.HI.U32 R8, R3, R9, R2 ;  /* 0x0000000903087227 */ /* 0x000fcc00078e0002 */
[----:B------:R-:W-:-:S04]  /*0150*/  IMAD.HI.U32 R3, R8, R5, RZ ;  /* 0x0000000508037227 */ /* 0x000fc800078e00ff */
[----:B------:R-:W-:-:S04]  /*0160*/  IMAD.MOV R2, RZ, RZ, -R3 ;  /* 0x000000ffff027224 */ /* 0x000fc800078e0a03 */
[----:B------:R-:W-:-:S05]  /*0170*/  IMAD R5, R0, R2, R5 ;  /* 0x0000000200057224 */ /* 0x000fca00078e0205 */
[----:B------:R-:W-:-:S13]  /*0180*/  ISETP.GE.U32.AND P0, PT, R5, R0, PT ;  /* 0x000000000500720c */ /* 0x000fda0003f06070 */
[----:B------:R-:W-:Y:S02]  /*0190*/  @P0 IMAD.IADD R5, R5, 0x1, -R0 ;  /* 0x0000000105050824 */ /* 0x000fe400078e0a00 */
[----:B------:R-:W-:-:S03]  /*01a0*/  @P0 VIADD R3, R3, 0x1 ;  /* 0x0000000103030836 */ /* 0x000fc60000000000 */
[----:B------:R-:W-:Y:S01]  /*01b0*/  ISETP.GE.U32.AND P1, PT, R5, R0, PT ;  /* 0x000000000500720c */ /* 0x000fe20003f26070 */
[----:B------:R-:W-:-:S12]  /*01c0*/  IMAD.MOV.U32 R5, RZ, RZ, R15 ;  /* 0x000000ffff057224 */ /* 0x000fd800078e000f */
[----:B------:R-:W-:Y:S01]  /*01d0*/  @P1 VIADD R3, R3, 0x1 ;  /* 0x0000000103031836 */ /* 0x000fe20000000000 */
[----:B------:R-:W-:-:S05]  /*01e0*/  @!P2 LOP3.LUT R3, RZ, R0, RZ, 0x33, !PT ;  /* 0x00000000ff03a212 */ /* 0x000fca00078e33ff */
[----:B------:R-:W-:-:S05]  /*01f0*/  IMAD.IADD R3, R6, 0x1, R3 ;  /* 0x0000000106037824 */ /* 0x000fca00078e0203 */
[C---:B------:R-:W-:Y:S02]  /*0200*/  LOP3.LUT R2, R3.reuse, 0x3, RZ, 0xc0, !PT ;  /* 0x0000000303027812 */ /* 0x040fe400078ec0ff */
[----:B------:R-:W-:Y:S02]  /*0210*/  ISETP.GE.U32.AND P1, PT, R3, 0x3, PT ;  /* 0x000000030300780c */ /* 0x000fe40003f26070 */
[----:B------:R-:W-:-:S13]  /*0220*/  ISETP.NE.AND P0, PT, R2, 0x3, PT ;  /* 0x000000030200780c */ /* 0x000fda0003f05270 */
[----:B------:R-:W-:Y:S05]  /*0230*/  @!P0 BRA `(.L_x_3) ;  /* 0x0000000000448947 */ /* 0x000fea0003800000 */
[----:B------:R-:W0:Y:S01]  /*0240*/  S2R R5, SR_CgaCtaId ;  /* 0x0000000000057919 */ /* 0x000e220000008800 */
[----:B------:R-:W-:Y:S01]  /*0250*/  MOV R2, 0x400 ;  /* 0x0000040000027802 */ /* 0x000fe20000000f00 */
[----:B------:R-:W-:-:S04]  /*0260*/  VIADD R3, R3, 0x1 ;  /* 0x0000000103037836 */ /* 0x000fc80000000000 */
[----:B------:R-:W-:Y:S01]  /*0270*/  VIADD R4, R2, 0x400 ;  /* 0x0000040002047836 */ /* 0x000fe20000000000 */
[----:B------:R-:W-:Y:S02]  /*0280*/  LOP3.LUT R3, R3, 0x3, RZ, 0xc0, !PT ;  /* 0x0000000303037812 */ /* 0x000fe400078ec0ff */
[C---:B0-----:R-:W-:Y:S01]  /*0290*/  LEA R8, R5.reuse, R2, 0x18 ;  /* 0x0000000205087211 */ /* 0x041fe200078ec0ff */
[----:B------:R-:W-:Y:S01]  /*02a0*/  IMAD.MOV.U32 R2, RZ, RZ, RZ ;  /* 0x000000ffff027224 */ /* 0x000fe200078e00ff */
[----:B------:R-:W-:Y:S01]  /*02b0*/  LEA R4, R5, R4, 0x18 ;  /* 0x0000000405047211 */ /* 0x000fe200078ec0ff */
[----:B------:R-:W-:-:S07]  /*02c0*/  IMAD.MOV.U32 R5, RZ, RZ, R15 ;  /* 0x000000ffff057224 */ /* 0x000fce00078e000f */
.L_x_4:
[C---:B------:R-:W-:Y:S02]  /*02d0*/  IMAD R6, R5.reuse, 0x4, R4 ;  /* 0x0000000405067824 */ /* 0x040fe400078e0204 */
[----:B------:R-:W-:Y:S02]  /*02e0*/  IMAD R7, R5, 0x4, R8 ;  /* 0x0000000405077824 */ /* 0x000fe400078e0208 */
[----:B------:R-:W-:Y:S01]  /*02f0*/  VIADD R2, R2, 0x1 ;  /* 0x0000000102027836 */ /* 0x000fe20000000000 */
[----:B------:R0:W-:Y:S01]  /*0300*/  STS [R6], RZ ;  /* 0x000000ff06007388 */ /* 0x0001e20000000800 */
[----:B------:R-:W-:-:S03]  /*0310*/  IMAD.IADD R5, R0, 0x1, R5 ;  /* 0x0000000100057824 */ /* 0x000fc600078e0205 */
[----:B------:R0:W-:Y:S01]  /*0320*/  STS [R7], RZ ;  /* 0x000000ff07007388 */ /* 0x0001e20000000800 */
[----:B------:R-:W-:-:S13]  /*0330*/  ISETP.NE.AND P0, PT, R2, R3, PT ;  /* 0x000000030200720c */ /* 0x000fda0003f05270 */
[----:B0-----:R-:W-:Y:S05]  /*0340*/  @P0 BRA `(.L_x_4) ;  /* 0xfffffffc00e00947 */ /* 0x001fea000383ffff */
.L_x_3:
[----:B------:R-:W-:Y:S05]  /*0350*/  BSYNC.RECONVERGENT B1 ;  /* 0x0000000000017941 */ /* 0x000fea0003800200 */
.L_x_2:
[----:B------:R-:W-:Y:S05]  /*0360*/  @!P1 BRA `(.L_x_1) ;  /* 0x0000000000609947 */ /* 0x000fea0003800000 */
[----:B------:R-:W0:Y:S01]  /*0370*/  S2R R4, SR_CgaCtaId ;  /* 0x0000000000047919 */ /* 0x000e220000008800 */
[----:B------:R-:W-:-:S05]  /*0380*/  MOV R2, 0x400 ;  /* 0x0000040000027802 */ /* 0x000fca0000000f00 */
[----:B------:R-:W-:Y:S01]  /*0390*/  VIADD R3, R2, 0x400 ;  /* 0x0000040002037836 */ /* 0x000fe20000000000 */
[----:B0-----:R-:W-:-:S04]  /*03a0*/  LEA R8, R4, R2, 0x18 ;  /* 0x0000000204087211 */ /* 0x001fc800078ec0ff */
[----:B------:R-:W-:-:S07]  /*03b0*/  LEA R6, R4, R3, 0x18 ;  /* 0x0000000304067211 */ /* 0x000fce00078ec0ff */
.L_x_5:
[C---:B0-----:R-:W-:Y:S02]  /*03c0*/  IMAD R13, R5.reuse, 0x4, R6 ;  /* 0x00000004050d7824 */ /* 0x041fe400078e0206 */
[----:B------:R-:W-:Y:S02]  /*03d0*/  IMAD R17, R5, 0x4, R8 ;  /* 0x0000000405117824 */ /* 0x000fe400078e0208 */
[C---:B------:R-:W-:Y:S01]  /*03e0*/  IMAD R3, R0.reuse, 0x4, R13 ;  /* 0x0000000400037824 */ /* 0x040fe200078e020d */
[----:B------:R0:W-:Y:S01]  /*03f0*/  STS [R13], RZ ;  /* 0x000000ff0d007388 */ /* 0x0001e20000000800 */
[C---:B------:R-:W-:Y:S02]  /*0400*/  IMAD R7, R0.reuse, 0x4, R17 ;  /* 0x0000000400077824 */ /* 0x040fe400078e0211 */
[C---:B------:R-:W-:Y:S01]  /*0410*/  IMAD R9, R0.reuse, 0x4, R3 ;  /* 0x0000000400097824 */ /* 0x040fe200078e0203 */
[----:B------:R0:W-:Y:S01]  /*0420*/  STS [R17], RZ ;  /* 0x000000ff11007388 */ /* 0x0001e20000000800 */
[----:B------:R-:W-:-:S02]  /*0430*/  IMAD R11, R0, 0x4, R7 ;  /* 0x00000004000b7824 */ /* 0x000fc400078e0207 */
[C---:B------:R-:W-:Y:S01]  /*0440*/  IMAD R2, R0.reuse, 0x4, R9 ;  /* 0x0000000400027824 */ /* 0x040fe200078e0209 */
[----:B------:R0:W-:Y:S01]  /*0450*/  STS [R3], RZ ;  /* 0x000000ff03007388 */ /* 0x0001e20000000800 */
[C---:B------:R-:W-:Y:S02]  /*0460*/  IMAD R4, R0.reuse, 0x4, R11 ;  /* 0x0000000400047824 */ /* 0x040fe400078e020b */
[----:B------:R-:W-:Y:S01]  /*0470*/  IMAD R5, R0, 0x4, R5 ;  /* 0x0000000400057824 */ /* 0x000fe200078e0205 */
[----:B------:R0:W-:Y:S04]  /*0480*/  STS [R7], RZ ;  /* 0x000000ff07007388 */ /* 0x0001e80000000800 */
[----:B------:R0:W-:Y:S01]  /*0490*/  STS [R9], RZ ;  /* 0x000000ff09007388 */ /* 0x0001e20000000800 */
[----:B------:R-:W-:-:S03]  /*04a0*/  ISETP.GE.U32.AND P0, PT, R5, 0x100, PT ;  /* 0x000001000500780c */ /* 0x000fc60003f06070 */
[----:B------:R0:W-:Y:S04]  /*04b0*/  STS [R11], RZ ;  /* 0x000000ff0b007388 */ /* 0x0001e80000000800 */
[----:B------:R0:W-:Y:S04]  /*04c0*/  STS [R2], RZ ;  /* 0x000000ff02007388 */ /* 0x0001e80000000800 */
[----:B------:R0:W-:Y:S02]  /*04d0*/  STS [R4], RZ ;  /* 0x000000ff04007388 */ /* 0x0001e40000000800 */
[----:B------:R-:W-:Y:S05]  /*04e0*/  @!P0 BRA `(.L_x_5) ;  /* 0xfffffffc00b48947 */ /* 0x000fea000383ffff */
.L_x_1:
[----:B------:R-:W-:Y:S05]  /*04f0*/  BSYNC.RECONVERGENT B0 ;  /* 0x0000000000007941 */ /* 0x000fea0003800200 */
.L_x_0:
[----:B------:R-:W1:Y:S01]  /*0500*/  LDC R14, c[0x0][0x360] ;  /* 0x0000d800ff0e7b82 */ /* 0x000e620000000800 */
[----:B0-----:R-:W0:Y:S01]  /*0510*/  S2R R7, SR_CTAID.X ;  /* 0x0000000000077919 */ /* 0x001e220000002500 */
[----:B------:R-:W-:Y:S01]  /*0520*/  UMOV UR5, 0x400 ;  /* 0x0000040000057882 */ /* 0x000fe20000000000 */
[----:B------:R-:W2:Y:S01]  /*0530*/  LDCU.64 UR8, c[0x0][0x358] ;  /* 0x00006b00ff0877ac */ /* 0x000ea20008000a00 */
[----:B------:R-:W-:-:S04]  /*0540*/  UIADD3 UR4, UPT, UPT, UR5, 0x800, URZ ;  /* 0x0000080005047890 */ /* 0x000fc8000fffe0ff */
[----:B------:R-:W3:Y:S08]  /*0550*/  S2UR UR6, SR_CgaCtaId ;  /* 0x00000000000679c3 */ /* 0x000ef00000008800 */
[----:B------:R-:W0:Y:S01]  /*0560*/  LDC.64 R16, c[0x0][0x380] ;  /* 0x0000e000ff107b82 */ /* 0x000e220000000a00 */
[----:B-1----:R-:W1:Y:S01]  /*0570*/  I2F.U32.RP R4, R14 ;  /* 0x0000000e00047306 */ /* 0x002e620000209000 */
[----:B------:R-:W-:Y:S01]  /*0580*/  IMAD.IADD R13, R15, 0x1, R14 ;  /* 0x000000010f0d7824 */ /* 0x000fe200078e020e */
[----:B------:R-:W-:-:S04]  /*0590*/  ISETP.NE.U32.AND P2, PT, R14, RZ, PT ;  /* 0x000000ff0e00720c */ /* 0x000fc80003f45070 */
[C---:B------:R-:W-:Y:S02]  /*05a0*/  ISETP.GE.U32.AND P0, PT, R13.reuse, 0x100, PT ;  /* 0x000001000d00780c */ /* 0x040fe40003f06070 */
[----:B------:R-:W-:Y:S01]  /*05b0*/  VIMNMX.U32 R0, PT, PT, R13, 0x100, !PT ;  /* 0x000001000d007848 */ /* 0x000fe20007fe0000 */
[----:B---3--:R-:W-:Y:S01]  /*05c0*/  ULEA UR7, UR6, UR5, 0x18 ;  /* 0x0000000506077291 */ /* 0x008fe2000f8ec0ff */
[----:B------:R-:W-:Y:S01]  /*05d0*/  SEL R12, RZ, 0x1, P0 ;  /* 0x00000001ff0c7807 */ /* 0x000fe20000000000 */
[----:B------:R-:W-:Y:S02]  /*05e0*/  UIADD3 UR5, UPT, UPT, UR5, 0x400, URZ ;  /* 0x0000040005057890 */ /* 0x000fe4000fffe0ff */
[----:B------:R-:W-:Y:S01]  /*05f0*/  ULEA UR4, UR6, UR4, 0x18 ;  /* 0x0000000406047291 */ /* 0x000fe2000f8ec0ff */
[----:B-1----:R-:W1:Y:S01]  /*0600*/  MUFU.RCP R4, R4 ;  /* 0x0000000400047308 */ /* 0x002e620000001000 */
[----:B------:R-:W-:Y:S01]  /*0610*/  ULEA UR5, UR6, UR5, 0x18 ;  /* 0x0000000506057291 */ /* 0x000fe2000f8ec0ff */
[----:B0-----:R-:W-:Y:S01]  /*0620*/  IMAD.WIDE.U32 R16, R7, 0x8, R16 ;  /* 0x0000000807107825 */ /* 0x001fe200078e0010 */
[----:B------:R-:W-:-:S02]  /*0630*/  LEA R7, R15, UR7, 0x2 ;  /* 0x000000070f077c11 */ /* 0x000fc4000f8e10ff */
[----:B------:R-:W-:Y:S01]  /*0640*/  LEA R6, R15, UR4, 0x3 ;  /* 0x000000040f067c11 */ /* 0x000fe2000f8e18ff */
[----:B-1----:R-:W-:-:S04]  /*0650*/  VIADD R2, R4, 0xffffffe ;  /* 0x0ffffffe04027836 */ /* 0x002fc80000000000 */
[----:B------:R0:W1:Y:S02]  /*0660*/  F2I.FTZ.U32.TRUNC.NTZ R3, R2 ;  /* 0x0000000200037305 */ /* 0x000064000021f000 */
[----:B0-----:R-:W-:Y:S02]  /*0670*/  IMAD.MOV.U32 R2, RZ, RZ, RZ ;  /* 0x000000ffff027224 */ /* 0x001fe400078e00ff */
[----:B-1----:R-:W-:-:S04]  /*0680*/  IMAD.MOV R5, RZ, RZ, -R3 ;  /* 0x000000ffff057224 */ /* 0x002fc800078e0a03 */
[----:B------:R-:W-:-:S04]  /*0690*/  IMAD R5, R5, R14, RZ ;  /* 0x0000000e05057224 */ /* 0x000fc800078e02ff */
[----:B------:R-:W-:Y:S01]  /*06a0*/  IMAD.HI.U32 R4, R3, R5, R2 ;  /* 0x0000000503047227 */ /* 0x000fe200078e0002 */
[----:B------:R-:W-:-:S03]  /*06b0*/  IADD3 R3, PT, PT, R0, -R13, -R12 ;  /* 0x8000000d00037210 */ /* 0x000fc60007ffe80c */
[----:B------:R-:W-:Y:S02]  /*06c0*/  IMAD R2, R14, 0x8, R6 ;  /* 0x000000080e027824 */ /* 0x000fe400078e0206 */
[----:B------:R-:W-:-:S04]  /*06d0*/  IMAD.HI.U32 R5, R4, R3, RZ ;  /* 0x0000000304057227 */ /* 0x000fc800078e00ff */
[----:B------:R-:W-:Y:S02]  /*06e0*/  IMAD.MOV R0, RZ, RZ, -R5 ;  /* 0x000000ffff007224 */ /* 0x000fe400078e0a05 */
[----:B------:R-:W-:Y:S02]  /*06f0*/  IMAD.IADD R4, R13, 0x1, R14 ;  /* 0x000000010d047824 */ /* 0x000fe400078e020e */
[----:B------:R-:W-:-:S05]  /*0700*/  IMAD R3, R14, R0, R3 ;  /* 0x000000000e037224 */ /* 0x000fca00078e0203 */
[----:B------:R-:W-:-:S13]  /*0710*/  ISETP.GE.U32.AND P0, PT, R3, R14, PT ;  /* 0x0000000e0300720c */ /* 0x000fda0003f06070 */
[----:B------:R-:W-:Y:S02]  /*0720*/  @P0 IMAD.IADD R3, R3, 0x1, -R14 ;  /* 0x0000000103030824 */ /* 0x000fe400078e0a0e */
[----:B------:R-:W-:-:S03]  /*0730*/  @P0 VIADD R5, R5, 0x1 ;  /* 0x0000000105050836 */ /* 0x000fc60000000000 */
[----:B------:R-:W-:Y:S01]  /*0740*/  ISETP.GE.U32.AND P1, PT, R3, R14, PT ;  /* 0x0000000e0300720c */ /* 0x000fe20003f26070 */
[----:B------:R-:W-:-:S12]  /*0750*/  IMAD R3, R14, 0x4, R7 ;  /* 0x000000040e037824 */ /* 0x000fd800078e0207 */
[----:B------:R-:W-:Y:S01]  /*0760*/  @P1 VIADD R5, R5, 0x1 ;  /* 0x0000000105051836 */ /* 0x000fe20000000000 */
[----:B------:R-:W-:-:S05]  /*0770*/  @!P2 LOP3.LUT R5, RZ, R14, RZ, 0x33, !PT ;  /* 0x0000000eff05a212 */ /* 0x000fca00078e33ff */
[----:B------:R-:W-:Y:S01]  /*0780*/  IMAD.IADD R12, R12, 0x1, R5 ;  /* 0x000000010c0c7824 */ /* 0x000fe200078e0205 */
[----:B------:R-:W-:-:S05]  /*0790*/  LEA R5, R15, UR5, 0x2 ;  /* 0x000000050f057c11 */ /* 0x000fca000f8e10ff */
[----:B--2---:R-:W-:-:S07]  /*07a0*/  IMAD R0, R14, 0x4, R5 ;  /* 0x000000040e007824 */ /* 0x004fce00078e0205 */
.L_x_70:
[----:B------:R-:W-:-:S13]  /*07b0*/  ISETP.NE.AND P0, PT, R15, RZ, PT ;  /* 0x000000ff0f00720c */ /* 0x000fda0003f05270 */
[----:B012---:R-:W-:Y:S05]  /*07c0*/  @P0 BRA `(.L_x_6) ;  /* 0x0000000000740947 */ /* 0x007fea0003800000 */
[----:B------:R0:W5:Y:S01]  /*07d0*/  LDG.E.64 R8, desc[UR8][R16.64] ;  /* 0x0000000810087981 */ /* 0x000162000c1e1b00 */
[----:B------:R-:W-:Y:S01]  /*07e0*/  BSSY B0, `(.L_x_7) ;  /* 0x0000006000007945 */ /* 0x000fe20003800000 */
.L_x_8:
[----:B-----5:R-:W2:Y:S04]  /*07f0*/  LD.E.STRONG.SYS R10, desc[UR8][R8.64+0x8] ;  /* 0x00000808080a7980 */ /* 0x020ea8000c115900 */
[----:B------:R-:W2:Y:S01]  /*0800*/  LD.E.STRONG.SYS R11, desc[UR8][R8.64+0x4] ;  /* 0x00000408080b7980 */ /* 0x000ea2000c115900 */
[----:B------:R-:W-:Y:S05]  /*0810*/  YIELD ;  /* 0x0000000000007946 */ /* 0x000fea0003800000 */
[----:B--2---:R-:W-:-:S13]  /*0820*/  ISETP.GE.AND P0, PT, R10, R11, PT ;  /* 0x0000000b0a00720c */ /* 0x004fda0003f06270 */
[----:B------:R-:W-:Y:S05]  /*0830*/  @P0 BRA `(.L_x_8) ;  /* 0xfffffffc00ec0947 */ /* 0x000fea000383ffff */
[----:B------:R-:W-:Y:S05]  /*0840*/  BSYNC B0 ;  /* 0x0000000000007941 */ /* 0x000fea0003800000 */
.L_x_7:
[----:B------:R-:W2:Y:S01]  /*0850*/  LD.E.STRONG.SYS R10, desc[UR8][R8.64+0x8] ;  /* 0x00000808080a7980 */ /* 0x000ea2000c115900 */
[----:B------:R-:W1:Y:S01]  /*0860*/  S2UR UR5, SR_CgaCtaId ;  /* 0x00000000000579c3 */ /* 0x000e620000008800 */
[----:B--2---:R-:W-:-:S05]  /*0870*/  IMAD.HI R11, R10, 0x66666667, RZ ;  /* 0x666666670a0b7827 */ /* 0x004fca00078e02ff */
[----:B------:R-:W-:-:S04]  /*0880*/  SHF.R.U32.HI R18, RZ, 0x1f, R11 ;  /* 0x0000001fff127819 */ /* 0x000fc8000001160b */
[----:B------:R-:W-:-:S05]  /*0890*/  LEA.HI.SX32 R11, R11, R18, 0x1e ;  /* 0x000000120b0b7211 */ /* 0x000fca00078ff2ff */
[----:B------:R-:W-:-:S04]  /*08a0*/  IMAD R11, R11, -0xa, R10 ;  /* 0xfffffff60b0b7824 */ /* 0x000fc800078e020a */
[----:B------:R-:W-:-:S06]  /*08b0*/  IMAD.WIDE R10, R11, 0x4, R8 ;  /* 0x000000040b0a7825 */ /* 0x000fcc00078e0208 */
[----:B------:R-:W2:Y:S01]  /*08c0*/  LD.E R10, desc[UR8][R10.64+0xc] ;  /* 0x00000c080a0a7980 */ /* 0x000ea2000c101900 */
[----:B------:R-:W-:Y:S02]  /*08d0*/  UMOV UR4, 0x400 ;  /* 0x0000040000047882 */ /* 0x000fe40000000000 */
[----:B-1----:R-:W-:-:S09]  /*08e0*/  ULEA UR4, UR5, UR4, 0x18 ;  /* 0x0000000405047291 */ /* 0x002fd2000f8ec0ff */
[----:B--2---:R1:W-:Y:S04]  /*08f0*/  STS [UR4+0x1000], R10 ;  /* 0x0010000aff007988 */ /* 0x0043e80008000804 */
[----:B------:R-:W2:Y:S02]  /*0900*/  LD.E.STRONG.SYS R18, desc[UR8][R8.64] ;  /* 0x0000000808127980 */ /* 0x000ea4000c115900 */
[----:B--2---:R-:W-:-:S05]  /*0910*/  VIADD R19, R18, 0x1 ;  /* 0x0000000112137836 */ /* 0x004fca0000000000 */
[----:B------:R1:W-:Y:S04]  /*0920*/  ST.E.STRONG.SYS desc[UR8][R8.64], R19 ;  /* 0x0000001308007985 */ /* 0x0003e8000c115908 */
[----:B------:R-:W2:Y:S02]  /*0930*/  LD.E.STRONG.SYS R18, desc[UR8][R8.64+0x8] ;  /* 0x0000080808127980 */ /* 0x000ea4000c115900 */
[----:B--2---:R-:W-:-:S05]  /*0940*/  VIADD R21, R18, 0x1 ;  /* 0x0000000112157836 */ /* 0x004fca0000000000 */
[----:B------:R1:W-:Y:S01]  /*0950*/  ST.E.STRONG.SYS desc[UR8][R8.64+0x8], R21 ;  /* 0x0000081508007985 */ /* 0x0003e2000c115908 */
[----:B------:R-:W-:Y:S06]  /*0960*/  MEMBAR.SC.SYS ;  /* 0x0000000000007992 */ /* 0x000fec0000003000 */
[----:B------:R-:W-:-:S00]  /*0970*/  ERRBAR ;  /* 0x00000000000079ab */ /* 0x000fc00000000000 */
[----:B------:R-:W-:Y:S06]  /*0980*/  CGAERRBAR ;  /* 0x00000000000075ab */ /* 0x000fec0000000000 */
[----:B------:R-:W-:Y:S01]  /*0990*/  CCTL.IVALL ;  /* 0x00000000ff00798f */ /* 0x000fe20002000000 */
.L_x_6:
[----:B------:R-:W-:Y:S05]  /*09a0*/  WARPSYNC.ALL ;  /* 0x0000000000007948 */ /* 0x000fea0003800000 */
[----:B------:R-:W2:Y:S08]  /*09b0*/  S2UR UR5, SR_CgaCtaId ;  /* 0x00000000000579c3 */ /* 0x000eb00000008800 */
[----:B------:R-:W-:Y:S06]  /*09c0*/  BAR.SYNC.DEFER_BLOCKING 0x0 ;  /* 0x0000000000007b1d */ /* 0x000fec0000010000 */
[----:B------:R-:W-:-:S02]  /*09d0*/  UMOV UR4, 0x400 ;  /* 0x0000040000047882 */ /* 0x000fc40000000000 */
[----:B--2---:R-:W-:-:S09]  /*09e0*/  ULEA UR4, UR5, UR4, 0x18 ;  /* 0x0000000405047291 */ /* 0x004fd2000f8ec0ff */
[----:B------:R-:W2:Y:S02]  /*09f0*/  LDS R28, [UR4+0x1000] ;  /* 0x00100004ff1c7984 */ /* 0x000ea40008000800 */
[----:B--2---:R-:W-:-:S13]  /*0a00*/  ISETP.NE.AND P0, PT, R28, -0x1, PT ;  /* 0xffffffff1c00780c */ /* 0x004fda0003f05270 */
[----:B------:R-:W-:Y:S05]  /*0a10*/  @!P0 BRA `(.L_x_9) ;  /* 0x0000002800308947 */ /* 0x000fea0003800000 */
[----:B-1----:R-:W1:Y:S01]  /*0a20*/  LDC.64 R8, c[0x0][0x388] ;  /* 0x0000e200ff087b82 */ /* 0x002e620000000a00 */
[----:B------:R-:W-:Y:S01]  /*0a30*/  IMAD.SHL.U32 R28, R28, 0x400, RZ ;  /* 0x000004001c1c7824 */ /* 0x000fe200078e00ff */
[----:B------:R-:W-:Y:S01]  /*0a40*/  BSSY B0, `(.L_x_10) ;  /* 0x000005a000007945 */ /* 0x000fe20003800000 */
[----:B------:R-:W-:-:S03]  /*0a50*/  IMAD.MOV.U32 R31, RZ, RZ, R15 ;  /* 0x000000ffff1f7224 */ /* 0x000fc600078e000f */
[----:B-1----:R-:W-:-:S04]  /*0a60*/  IADD3 R29, P0, PT, R28, R8, RZ ;  /* 0x000000081c1d7210 */ /* 0x002fc80007f1e0ff */
[----:B------:R-:W-:-:S09]  /*0a70*/  LEA.HI.X.SX32 R30, R28, R9, 0x1, P0 ;  /* 0x000000091c1e7211 */ /* 0x000fd200000f0eff */
.L_x_11:
[C---:B------:R-:W-:Y:S02]  /*0a80*/  LOP3.LUT R19, R31.reuse, 0x1f, RZ, 0xc0, !PT ;  /* 0x0000001f1f137812 */ /* 0x040fe400078ec0ff */
[C---:B------:R-:W-:Y:S02]  /*0a90*/  LEA.HI R20, R31.reuse, 0xffffffff, RZ, 0x1b ;  /* 0xffffffff1f147811 */ /* 0x040fe400078fd8ff */
[----:B------:R-:W-:Y:S01]  /*0aa0*/  LOP3.LUT R24, R31, 0x3ff, RZ, 0xc0, !PT ;  /* 0x000003ff1f187812 */ /* 0x000fe200078ec0ff */
[----:B------:R-:W-:-:S03]  /*0ab0*/  VIADD R22, R19, 0xffffffff ;  /* 0xffffffff13167836 */ /* 0x000fc60000000000 */
[----:B------:R-:W-:Y:S02]  /*0ac0*/  IADD3 R8, P2, PT, R24, R29, RZ ;  /* 0x0000001d18087210 */ /* 0x000fe40007f5e0ff */
[----:B------:R-:W-:-:S03]  /*0ad0*/  ISETP.GT.U32.AND P0, PT, R22, 0x1f, PT ;  /* 0x0000001f1600780c */ /* 0x000fc60003f04070 */
[----:B------:R-:W-:Y:S01]  /*0ae0*/  IMAD.X R9, RZ, RZ, R30, P2 ;  /* 0x000000ffff097224 */ /* 0x000fe200010e061e */
[----:B------:R-:W-:-:S04]  /*0af0*/  ISETP.GT.U32.OR P1, PT, R20, 0x1f, P0 ;  /* 0x0000001f1400780c */ /* 0x000fc80000724470 */
[----:B------:R-:W2:Y:S09]  /*0b00*/  LDG.E.U8 R32, desc[UR8][R8.64] ;  /* 0x0000000808207981 */ /* 0x000eb2000c1e1100 */
[----:B------:R-:W-:-:S05]  /*0b10*/  @!P1 IMAD R10, R20, 0x20, R22 ;  /* 0x00000020140a9824 */ /* 0x000fca00078e0216 */
[----:B------:R-:W-:-:S05]  /*0b20*/  @!P1 IADD3 R10, P3, PT, R10, R29, RZ ;  /* 0x0000001d0a0a9210 */ /* 0x000fca0007f7e0ff */
[----:B------:R-:W-:-:S06]  /*0b30*/  @!P1 IMAD.X R11, RZ, RZ, R30, P3 ;  /* 0x000000ffff0b9224 */ /* 0x000fcc00018e061e */
[----:B-1----:R1:W2:Y:S01]  /*0b40*/  @!P1 LDG.E.U8 R11, desc[UR8][R10.64] ;  /* 0x000000080a0b9981 */ /* 0x0022a2000c1e1100 */
[----:B------:R-:W-:Y:S02]  /*0b50*/  ISETP.GT.U32.AND P6, PT, R20, 0x1f, PT ;  /* 0x0000001f1400780c */ /* 0x000fe40003fc4070 */
[----:B------:R-:W-:-:S11]  /*0b60*/  PRMT R33, RZ, 0x7610, R33 ;  /* 0x00007610ff217816 */ /* 0x000fd60000000021 */
[----:B------:R-:W-:Y:S01]  /*0b70*/  @!P6 IMAD R26, R20, 0x20, R19 ;  /* 0x00000020141ae824 */ /* 0x000fe200078e0213 */
[C---:B------:R-:W-:Y:S02]  /*0b80*/  ISETP.EQ.OR P5, PT, R19.reuse, 0x1f, P6 ;  /* 0x0000001f1300780c */ /* 0x040fe400037a2670 */
[----:B------:R-:W-:-:S04]  /*0b90*/  ISETP.NE.AND P4, PT, R19, 0x1f, PT ;  /* 0x0000001f1300780c */ /* 0x000fc80003f85270 */
[C---:B------:R-:W-:Y:S02]  /*0ba0*/  ISETP.GT.U32.OR P3, PT, R31.reuse, 0x3df, !P4 ;  /* 0x000003df1f00780c */ /* 0x040fe40006764470 */
[----:B------:R-:W-:-:S05]  /*0bb0*/  LEA.HI R36, R31, 0x1, RZ, 0x1b ;  /* 0x000000011f247811 */ /* 0x000fca00078fd8ff */
[----:B-1----:R-:W-:Y:S01]  /*0bc0*/  @!P5 IMAD R10, R20, 0x20, R19 ;  /* 0x00000020140ad824 */ /* 0x002fe200078e0213 */
[----:B--2---:R-:W-:-:S04]  /*0bd0*/  @!P1 ISETP.GE.U32.AND P2, PT, R11, R32, PT ;  /* 0x000000200b00920c */ /* 0x004fc80003f46070 */
[----:B------:R-:W-:-:S04]  /*0be0*/  @!P1 SEL R18, RZ, 0xff80, !P2 ;  /* 0x0000ff80ff129807 */ /* 0x000fc80005000000 */
[----:B------:R-:W-:Y:S02]  /*0bf0*/  @!P1 PRMT R33, R18, 0x7610, R33 ;  /* 0x0000761012219816 */ /* 0x000fe40000000021 */
[----:B------:R-:W-:-:S05]  /*0c00*/  @!P6 IADD3 R26, P1, PT, R26, R29, RZ ;  /* 0x0000001d1a1ae210 */ /* 0x000fca0007f3e0ff */
[----:B------:R-:W-:-:S06]  /*0c10*/  @!P6 IMAD.X R27, RZ, RZ, R30, P1 ;  /* 0x000000ffff1be224 */ /* 0x000fcc00008e061e */
[----:B------:R-:W2:Y:S01]  /*0c20*/  @!P6 LDG.E.U8 R27, desc[UR8][R26.64] ;  /* 0x000000081a1be981 */ /* 0x000ea2000c1e1100 */
[----:B------:R-:W-:Y:S01]  /*0c30*/  ISETP.GT.U32.AND P2, PT, R31, 0x3df, PT ;  /* 0x000003df1f00780c */ /* 0x000fe20003f44070 */
[----:B------:R-:W-:Y:S01]  /*0c40*/  @!P3 IMAD R18, R36, 0x20, R19 ;  /* 0x000000202412b824 */ /* 0x000fe200078e0213 */
[----:B------:R-:W-:-:S05]  /*0c50*/  @!P5 IADD3 R10, P1, PT, R10, R29, RZ ;  /* 0x0000001d0a0ad210 */ /* 0x000fca0007f3e0ff */
[----:B------:R-:W-:Y:S01]  /*0c60*/  @!P5 IMAD.X R11, RZ, RZ, R30, P1 ;  /* 0x000000ffff0bd224 */ /* 0x000fe200008e061e */
[----:B------:R-:W-:-:S05]  /*0c70*/  @!P3 IADD3 R18, P1, PT, R18, R29, RZ ;  /* 0x0000001d1212b210 */ /* 0x000fca0007f3e0ff */
[----:B------:R-:W-:Y:S01]  /*0c80*/  @!P2 IMAD R20, R36, 0x20, R19 ;  /* 0x000000202414a824 */ /* 0x000fe200078e0213 */
[----:B------:R-:W-:Y:S01]  /*0c90*/  P2R R34, PR, RZ, 0x10 ;  /* 0x00000010ff227803 */ /* 0x000fe20000000000 */
[--C-:B------:R-:W-:Y:S01]  /*0ca0*/  @!P3 IMAD.X R19, RZ, RZ, R30.reuse, P1 ;  /* 0x000000ffff13b224 */ /* 0x100fe200008e061e */
[----:B------:R-:W3:Y:S02]  /*0cb0*/  @!P5 LDG.E.U8 R11, desc[UR8][R10.64+0x1] ;  /* 0x000001080a0bd981 */ /* 0x000ee4000c1e1100 */
[----:B------:R-:W-:Y:S01]  /*0cc0*/  @!P2 IADD3 R20, P1, PT, R20, R29, RZ ;  /* 0x0000001d1414a210 */ /* 0x000fe20007f3e0ff */
[----:B------:R-:W-:Y:S02]  /*0cd0*/  @!P0 VIADD R24, R24, 0xffffffff ;  /* 0xffffffff18188836 */ /* 0x000fe40000000000 */
[----:B------:R-:W4:Y:S02]  /*0ce0*/  @!P3 LDG.E.U8 R19, desc[UR8][R18.64+0x1] ;  /* 0x000001081213b981 */ /* 0x000f24000c1e1100 */
[----:B------:R-:W-:Y:S01]  /*0cf0*/  @!P2 IMAD.X R21, RZ, RZ, R30, P1 ;  /* 0x000000ffff15a224 */ /* 0x000fe200008e061e */
[----:B------:R-:W-:-:S05]  /*0d00*/  ISETP.GT.U32.OR P1, PT, R22, 0x1f, P2 ;  /* 0x0000001f1600780c */ /* 0x000fca0001724470 */
[----:B------:R-:W5:Y:S08]  /*0d10*/  @!P2 LDG.E.U8 R21, desc[UR8][R20.64] ;  /* 0x000000081415a981 */ /* 0x000f70000c1e1100 */
[----:B------:R-:W-:-:S05]  /*0d20*/  @!P1 IMAD R22, R36, 0x20, R22 ;  /* 0x0000002024169824 */ /* 0x000fca00078e0216 */
[----:B------:R-:W-:-:S05]  /*0d30*/  @!P1 IADD3 R22, P4, PT, R22, R29, RZ ;  /* 0x0000001d16169210 */ /* 0x000fca0007f9e0ff */
[----:B------:R-:W-:Y:S01]  /*0d40*/  @!P1 IMAD.X R23, RZ, RZ, R30, P4 ;  /* 0x000000ffff179224 */ /* 0x000fe200020e061e */
[----:B------:R-:W-:-:S05]  /*0d50*/  @!P0 IADD3 R24, P4, PT, R24, R29, RZ ;  /* 0x0000001d18188210 */ /* 0x000fca0007f9e0ff */
[----:B------:R-:W-:Y:S01]  /*0d60*/  @!P0 IMAD.X R25, RZ, RZ, R30, P4 ;  /* 0x000000ffff198224 */ /* 0x000fe200020e061e */
[----:B------:R-:W5:Y:S05]  /*0d70*/  @!P1 LDG.E.U8 R23, desc[UR8][R22.64] ;  /* 0x0000000816179981 */ /* 0x000f6a000c1e1100 */
[----:B------:R-:W5:Y:S01]  /*0d80*/  @!P0 LDG.E.U8 R25, desc[UR8][R24.64] ;  /* 0x0000000818198981 */ /* 0x000f62000c1e1100 */
[----:B--2---:R-:W-:-:S04]  /*0d90*/  @!P6 ISETP.GE.U32.AND P4, PT, R27, R32, PT ;  /* 0x000000201b00e20c */ /* 0x004fc80003f86070 */
[----:B------:R-:W-:Y:S02]  /*0da0*/  @!P6 SEL R36, RZ, 0x40, !P4 ;  /* 0x00000040ff24e807 */ /* 0x000fe40006000000 */
[----:B------:R-:W-:-:S13]  /*0db0*/  ISETP.NE.AND P4, PT, R34, RZ, PT ;  /* 0x000000ff2200720c */ /* 0x000fda0003f85270 */
[----:B------:R-:W2:Y:S01]  /*0dc0*/  @P4 LDG.E.U8 R9, desc[UR8][R8.64+0x1] ;  /* 0x0000010808094981 */ /* 0x000ea2000c1e1100 */
[----:B------:R-:W-:-:S04]  /*0dd0*/  @!P6 LOP3.LUT R36, R36, R33, RZ, 0xfc, !PT ;  /* 0x000000212424e212 */ /* 0x000fc800078efcff */
[----:B------:R-:W-:Y:S02]  /*0de0*/  @!P6 PRMT R33, R36, 0x7610, R33 ;  /* 0x000076102421e816 */ /* 0x000fe40000000021 */
[----:B---3--:R-:W-:-:S04]  /*0df0*/  @!P5 ISETP.GE.U32.AND P6, PT, R11, R32, PT ;  /* 0x000000200b00d20c */ /* 0x008fc80003fc6070 */
[----:B------:R-:W-:-:S04]  /*0e00*/  @!P5 SEL R26, RZ, 0x20, !P6 ;  /* 0x00000020ff1ad807 */ /* 0x000fc80007000000 */
[----:B------:R-:W-:-:S04]  /*0e10*/  @!P5 LOP3.LUT R26, R26, R33, RZ, 0xfc, !PT ;  /* 0x000000211a1ad212 */ /* 0x000fc800078efcff */
[----:B------:R-:W-:Y:S02]  /*0e20*/  @!P5 PRMT R33, R26, 0x7610, R33 ;  /* 0x000076101a21d816 */ /* 0x000fe40000000021 */
[-C--:B----4-:R-:W-:Y:S01]  /*0e30*/  @!P3 ISETP.GE.U32.AND P5, PT, R19, R32.reuse, PT ;  /* 0x000000201300b20c */ /* 0x090fe20003fa6070 */
[----:B------:R-:W-:Y:S01]  /*0e40*/  IMAD.IADD R31, R14, 0x1, R31 ;  /* 0x000000010e1f7824 */ /* 0x000fe200078e021f */
[----:B------:R-:W-:Y:S05]  /*0e50*/  YIELD ;  /* 0x0000000000007946 */ /* 0x000fea0003800000 */
[----:B--2---:R-:W-:-:S04]  /*0e60*/  @P4 ISETP.GE.U32.AND P6, PT, R9, R32, PT ;  /* 0x000000200900420c */ /* 0x004fc80003fc6070 */
[----:B------:R-:W-:-:S04]  /*0e70*/  @P4 SEL R8, RZ, 0x10, !P6 ;  /* 0x00000010ff084807 */ /* 0x000fc80007000000 */
[----:B------:R-:W-:-:S04]  /*0e80*/  @P4 LOP3.LUT R8, R8, R33, RZ, 0xfc, !PT ;  /* 0x0000002108084212 */ /* 0x000fc800078efcff */
[----:B------:R-:W-:Y:S02]  /*0e90*/  @P4 PRMT R33, R8, 0x7610, R33 ;  /* 0x0000761008214816 */ /* 0x000fe40000000021 */
[----:B------:R-:W-:Y:S02]  /*0ea0*/  @!P3 SEL R8, RZ, 0x8, !P5 ;  /* 0x00000008ff08b807 */ /* 0x000fe40006800000 */
[----:B-----5:R-:W-:Y:S02]  /*0eb0*/  @!P2 ISETP.GE.U32.AND P4, PT, R21, R32, PT ;  /* 0x000000201500a20c */ /* 0x020fe40003f86070 */
[----:B------:R-:W-:-:S04]  /*0ec0*/  @!P3 LOP3.LUT R8, R8, R33, RZ, 0xfc, !PT ;  /* 0x000000210808b212 */ /* 0x000fc800078efcff */
[----:B------:R-:W-:Y:S02]  /*0ed0*/  @!P3 PRMT R33, R8, 0x7610, R33 ;  /* 0x000076100821b816 */ /* 0x000fe40000000021 */
[----:B------:R-:W-:Y:S02]  /*0ee0*/  @!P2 SEL R8, RZ, 0x4, !P4 ;  /* 0x00000004ff08a807 */ /* 0x000fe40006000000 */
[----:B------:R-:W-:Y:S02]  /*0ef0*/  @!P1 ISETP.GE.U32.AND P3, PT, R23, R32, PT ;  /* 0x000000201700920c */ /* 0x000fe40003f66070 */
[----:B------:R-:W-:Y:S02]  /*0f00*/  @!P2 LOP3.LUT R8, R8, R33, RZ, 0xfc, !PT ;  /* 0x000000210808a212 */ /* 0x000fe400078efcff */
[----:B------:R-:W-:Y:S02]  /*0f10*/  @!P1 SEL R10, RZ, 0x2, !P3 ;  /* 0x00000002ff0a9807 */ /* 0x000fe40005800000 */
[----:B------:R-:W-:-:S02]  /*0f20*/  @!P2 PRMT R33, R8, 0x7610, R33 ;  /* 0x000076100821a816 */ /* 0x000fc40000000021 */
[----:B------:R-:W-:Y:S02]  /*0f30*/  @!P0 ISETP.GE.U32.AND P2, PT, R25, R32, PT ;  /* 0x000000201900820c */ /* 0x000fe40003f46070 */
[----:B------:R-:W-:Y:S02]  /*0f40*/  @!P1 LOP3.LUT R10, R10, R33, RZ, 0xfc, !PT ;  /* 0x000000210a0a9212 */ /* 0x000fe400078efcff */
[----:B------:R-:W-:Y:S02]  /*0f50*/  @!P0 SEL R8, RZ, 0x1, !P2 ;  /* 0x00000001ff088807 */ /* 0x000fe40005000000 */
[----:B------:R-:W-:-:S04]  /*0f60*/  @!P1 PRMT R33, R10, 0x7610, R33 ;  /* 0x000076100a219816 */ /* 0x000fc80000000021 */
[----:B------:R-:W-:-:S04]  /*0f70*/  @!P0 LOP3.LUT R8, R33, R8, RZ, 0xfc, !PT ;  /* 0x0000000821088212 */ /* 0x000fc800078efcff */
[----:B------:R-:W-:Y:S02]  /*0f80*/  @!P0 PRMT R33, R8, 0x7610, R33 ;  /* 0x0000761008218816 */ /* 0x000fe40000000021 */
[----:B------:R-:W-:Y:S02]  /*0f90*/  ISETP.GE.U32.AND P0, PT, R31, 0x400, PT ;  /* 0x000004001f00780c */ /* 0x000fe40003f06070 */
[----:B------:R-:W-:-:S04]  /*0fa0*/  LOP3.LUT R33, R33, 0xff, RZ, 0xc0, !PT ;  /* 0x000000ff21217812 */ /* 0x000fc800078ec0ff */
[----:B------:R-:W-:-:S05]  /*0fb0*/  LEA R33, R33, UR4, 0x2 ;  /* 0x0000000421217c11 */ /* 0x000fca000f8e10ff */
[----:B------:R1:W-:Y:S02]  /*0fc0*/  ATOMS.POPC.INC.32 RZ, [R33+URZ] ;  /* 0x0000000021ff7f8c */ /* 0x0003e4000d8000ff */
[----:B------:R-:W-:Y:S05]  /*0fd0*/  @!P0 BRA `(.L_x_11) ;  /* 0xfffffff800a88947 */ /* 0x000fea000383ffff */
[----:B------:R-:W-:Y:S05]  /*0fe0*/  BSYNC B0 ;  /* 0x0000000000007941 */ /* 0x000fea0003800000 */
.L_x_10:
[----:B------:R-:W2:Y:S01]  /*0ff0*/  S2R R10, SR_CgaCtaId ;  /* 0x00000000000a7919 */ /* 0x000ea20000008800 */
[----:B------:R-:W3:Y:S01]  /*1000*/  LDCU.64 UR6, c[0x0][0x390] ;  /* 0x00007200ff0677ac */ /* 0x000ee20008000a00 */
[----:B------:R-:W-:Y:S01]  /*1010*/  MOV R9, 0x400 ;  /* 0x0000040000097802 */ /* 0x000fe20000000f00 */
[----:B------:R-:W-:-:S04]  /*1020*/  IMAD.MOV.U32 R31, RZ, RZ, R15 ;  /* 0x000000ffff1f7224 */ /* 0x000fc800078e000f */
[----:B------:R-:W-:Y:S01]  /*1030*/  VIADD R9, R9, 0x400 ;  /* 0x0000040009097836 */ /* 0x000fe20000000000 */
[----:B---3--:R-:W-:-:S04]  /*1040*/  IADD3 R8, P0, PT, R28, UR6, RZ ;  /* 0x000000061c087c10 */ /* 0x008fc8000ff1e0ff */
[----:B------:R-:W-:Y:S02]  /*1050*/  LEA.HI.X.SX32 R30, R28, UR7, 0x1, P0 ;  /* 0x000000071c1e7c11 */ /* 0x000fe400080f0eff */
[----:B--2---:R-:W-:-:S07]  /*1060*/  LEA R9, R10, R9, 0x18 ;  /* 0x000000090a097211 */ /* 0x004fce00078ec0ff */
.L_x_12:
[C---:B------:R-:W-:Y:S02]  /*1070*/  LOP3.LUT R20, R31.reuse, 0x1f, RZ, 0xc0, !PT ;  /* 0x0000001f1f147812 */ /* 0x040fe400078ec0ff */
[C---:B------:R-:W-:Y:S02]  /*1080*/  LEA.HI R23, R31.reuse, 0xffffffff, RZ, 0x1b ;  /* 0xffffffff1f177811 */ /* 0x040fe400078fd8ff */
[----:B------:R-:W-:Y:S01]  /*1090*/  LOP3.LUT R25, R31, 0x3ff, RZ, 0xc0, !PT ;  /* 0x000003ff1f197812 */ /* 0x000fe200078ec0ff */
[----:B------:R-:W-:-:S03]  /*10a0*/  VIADD R22, R20, 0xffffffff ;  /* 0xffffffff14167836 */ /* 0x000fc60000000000 */
[----:B--2---:R-:W-:Y:S02]  /*10b0*/  IADD3 R10, P2, PT, R25, R8, RZ ;  /* 0x00000008190a7210 */ /* 0x004fe40007f5e0ff */
[----:B------:R-:W-:-:S03]  /*10c0*/  ISETP.GT.U32.AND P0, PT, R22, 0x1f, PT ;  /* 0x0000001f1600780c */ /* 0x000fc60003f04070 */
[----:B------:R-:W-:Y:S01]  /*10d0*/  IMAD.X R11, RZ, RZ, R30, P2 ;  /* 0x000000ffff0b7224 */ /* 0x000fe200010e061e */
[----:B------:R-:W-:-:S04]  /*10e0*/  ISETP.GT.U32.OR P1, PT, R23, 0x1f, P0 ;  /* 0x0000001f1700780c */ /* 0x000fc80000724470 */
[----:B------:R-:W2:Y:S09]  /*10f0*/  LDG.E.U8 R32, desc[UR8][R10.64] ;  /* 0x000000080a207981 */ /* 0x000eb2000c1e1100 */
[----:B------:R-:W-:-:S05]  /*1100*/  @!P1 IMAD R19, R23, 0x20, R22 ;  /* 0x0000002017139824 */ /* 0x000fca00078e0216 */
[----:B------:R-:W-:-:S05]  /*1110*/  @!P1 IADD3 R18, P3, PT, R19, R8, RZ ;  /* 0x0000000813129210 */ /* 0x000fca0007f7e0ff */
[----:B------:R-:W-:-:S06]  /*1120*/  @!P1 IMAD.X R19, RZ, RZ, R30, P3 ;  /* 0x000000ffff139224 */ /* 0x000fcc00018e061e */
[----:B------:R-:W2:Y:S01]  /*1130*/  @!P1 LDG.E.U8 R19, desc[UR8][R18.64] ;  /* 0x0000000812139981 */ /* 0x000ea2000c1e1100 */
[----:B------:R-:W-:Y:S02]  /*1140*/  ISETP.GT.U32.AND P6, PT, R23, 0x1f, PT ;  /* 0x0000001f1700780c */ /* 0x000fe40003fc4070 */
[----:B-1----:R-:W-:-:S11]  /*1150*/  PRMT R33, RZ, 0x7610, R33 ;  /* 0x00007610ff217816 */ /* 0x002fd60000000021 */
[----:B------:R-:W-:Y:S01]  /*1160*/  @!P6 IMAD R29, R23, 0x20, R20 ;  /* 0x00000020171de824 */ /* 0x000fe200078e0214 */
[C---:B------:R-:W-:Y:S02]  /*1170*/  ISETP.EQ.OR P5, PT, R20.reuse, 0x1f, P6 ;  /* 0x0000001f1400780c */ /* 0x040fe400037a2670 */
[----:B------:R-:W-:-:S04]  /*1180*/  ISETP.NE.AND P4, PT, R20, 0x1f, PT ;  /* 0x0000001f1400780c */ /* 0x000fc80003f85270 */
[----:B------:R-:W-:Y:S02]  /*1190*/  ISETP.GT.U32.OR P3, PT, R31, 0x3df, !P4 ;  /* 0x000003df1f00780c */ /* 0x000fe40006764470 */
        /* <DEDUP_REMOVED lines=8> */
[----:B------:R-:W-:-:S04]  /*1220*/  LEA.HI R23, R31, 0x1, RZ, 0x1b ;  /* 0x000000011f177811 */ /* 0x000fc800078fd8ff */
[----:B------:R-:W-:Y:S01]  /*1230*/  @!P5 IADD3 R18, P1, PT, R19, R8, RZ ;  /* 0x000000081312d210 */ /* 0x000fe20007f3e0ff */
[----:B------:R-:W-:-:S04]  /*1240*/  @!P3 IMAD R27, R23, 0x20, R20 ;  /* 0x00000020171bb824 */ /* 0x000fc800078e0214 */
[----:B------:R-:W-:Y:S01]  /*1250*/  @!P5 IMAD.X R19, RZ, RZ, R30, P1 ;  /* 0x000000ffff13d224 */ /* 0x000fe200008e061e */
[----:B------:R-:W-:Y:S01]  /*1260*/  @!P3 IADD3 R26, P1, PT, R27, R8, RZ ;  /* 0x000000081b1ab210 */ /* 0x000fe20007f3e0ff */
[----:B------:R-:W-:-:S04]  /*1270*/  @!P2 IMAD R21, R23, 0x20, R20 ;  /* 0x000000201715a824 */ /* 0x000fc800078e0214 */
[--C-:B------:R-:W-:Y:S01]  /*1280*/  @!P3 IMAD.X R27, RZ, RZ, R30.reuse, P1 ;  /* 0x000000ffff1bb224 */ /* 0x100fe200008e061e */
[----:B------:R-:W-:Y:S01]  /*1290*/  @!P2 IADD3 R20, P1, PT, R21, R8, RZ ;  /* 0x000000081514a210 */ /* 0x000fe20007f3e0ff */
[----:B------:R-:W-:Y:S01]  /*12a0*/  @!P0 VIADD R25, R25, 0xffffffff ;  /* 0xffffffff19198836 */ /* 0x000fe20000000000 */
[----:B------:R-:W-:Y:S01]  /*12b0*/  P2R R34, PR, RZ, 0x10 ;  /* 0x00000010ff227803 */ /* 0x000fe20000000000 */
[----:B------:R-:W3:Y:S02]  /*12c0*/  @!P5 LDG.E.U8 R19, desc[UR8][R18.64+0x1] ;  /* 0x000001081213d981 */ /* 0x000ee4000c1e1100 */
[----:B------:R-:W-:Y:S01]  /*12d0*/  @!P2 IMAD.X R21, RZ, RZ, R30, P1 ;  /* 0x000000ffff15a224 */ /* 0x000fe200008e061e */
[----:B------:R-:W-:Y:S01]  /*12e0*/  ISETP.GT.U32.OR P1, PT, R22, 0x1f, P2 ;  /* 0x0000001f1600780c */ /* 0x000fe20001724470 */
[----:B------:R-:W4:Y:S04]  /*12f0*/  @!P3 LDG.E.U8 R27, desc[UR8][R26.64+0x1] ;  /* 0x000001081a1bb981 */ /* 0x000f28000c1e1100 */
        /* <DEDUP_REMOVED lines=41> */
[----:B------:R-:W-:-:S05]  /*1590*/  LOP3.LUT R10, R33, 0xff, RZ, 0xc0, !PT ;  /* 0x000000ff210a7812 */ /* 0x000fca00078ec0ff */
[----:B------:R-:W-:-:S05]  /*15a0*/  IMAD R10, R10, 0x4, R9 ;  /* 0x000000040a0a7824 */ /* 0x000fca00078e0209 */
[----:B------:R2:W-:Y:S01]  /*15b0*/  ATOMS.POPC.INC.32 RZ, [R10+URZ] ;  /* 0x000000000aff7f8c */ /* 0x0005e2000d8000ff */
[----:B------:R-:W-:Y:S05]  /*15c0*/  @!P0 BRA `(.L_x_12) ;  /* 0xfffffff800a88947 */ /* 0x000fea000383ffff */
[----:B------:R-:W-:Y:S01]  /*15d0*/  ISETP.GT.U32.AND P0, PT, R15, 0xff, PT ;  /* 0x000000ff0f00780c */ /* 0x000fe20003f04070 */
[----:B------:R-:W-:Y:S05]  /*15e0*/  WARPSYNC.ALL ;  /* 0x0000000000007948 */ /* 0x000fea0003800000 */
[----:B------:R-:W-:Y:S06]  /*15f0*/  BAR.SYNC.DEFER_BLOCKING 0x0 ;  /* 0x0000000000007b1d */ /* 0x000fec0000010000 */
[----:B------:R-:W-:Y:S04]  /*1600*/  BSSY.RECONVERGENT B0, `(.L_x_13) ;  /* 0x0000123000007945 */ /* 0x000fe80003800200 */
[----:B------:R-:W-:Y:S05]  /*1610*/  @P0 BRA `(.L_x_14) ;  /* 0x0000001000840947 */ /* 0x000fea0003800000 */
[----:B------:R-:W-:Y:S01]  /*1620*/  LOP3.LUT R25, R12, 0x3, RZ, 0xc0, !PT ;  /* 0x000000030c197812 */ /* 0x000fe200078ec0ff */
[----:B------:R-:W-:Y:S01]  /*1630*/  BSSY.RECONVERGENT B2, `(.L_x_15) ;  /* 0x000007a000027945 */ /* 0x000fe20003800200 */
[----:B------:R-:W-:Y:S02]  /*1640*/  IMAD.MOV.U32 R24, RZ, RZ, R15 ;  /* 0x000000ffff187224 */ /* 0x000fe400078e000f */
[----:B------:R-:W-:-:S13]  /*1650*/  ISETP.NE.AND P0, PT, R25, 0x3, PT ;  /* 0x000000031900780c */ /* 0x000fda0003f05270 */
[----:B------:R-:W-:Y:S05]  /*1660*/  @!P0 BRA `(.L_x_16) ;  /* 0x0000000400d88947 */ /* 0x000fea0003800000 */
[----:B------:R-:W-:Y:S01]  /*1670*/  STS.64 [R6], RZ ;  /* 0x000000ff06007388 */ /* 0x000fe20000000a00 */
[----:B------:R-:W-:Y:S03]  /*1680*/  BSSY.RECONVERGENT B3, `(.L_x_17) ;  /* 0x0000020000037945 */ /* 0x000fe60003800200 */
[----:B------:R-:W1:Y:S04]  /*1690*/  LDS R23, [R5] ;  /* 0x0000000005177984 */ /* 0x000e680000000800 */
[----:B------:R-:W3:Y:S01]  /*16a0*/  LDS R8, [R7] ;  /* 0x0000000007087984 */ /* 0x000ee20000000800 */
[----:B-1----:R-:W-:-:S05]  /*16b0*/  IMAD.MOV R11, RZ, RZ, -R23 ;  /* 0x000000ffff0b7224 */ /* 0x002fca00078e0a17 */
[----:B---3--:R-:W-:-:S13]  /*16c0*/  ISETP.NE.AND P0, PT, R8, R11, PT ;  /* 0x0000000b0800720c */ /* 0x008fda0003f05270 */
[----:B------:R-:W-:Y:S05]  /*16d0*/  @!P0 BRA `(.L_x_18) ;  /* 0x0000000000688947 */ /* 0x000fea0003800000 */
[C-C-:B------:R-:W-:Y:S01]  /*16e0*/  IMAD.IADD R18, R8.reuse, 0x1, R23.reuse ;  /* 0x0000000108127824 */ /* 0x140fe200078e0217 */
[----:B------:R-:W-:Y:S01]  /*16f0*/  BSSY.RECONVERGENT B4, `(.L_x_19) ;  /* 0x0000017000047945 */ /* 0x000fe20003800200 */
[----:B--2---:R-:W-:Y:S02]  /*1700*/  IMAD.MOV.U32 R10, RZ, RZ, 0x1 ;  /* 0x00000001ff0a7424 */ /* 0x004fe400078e00ff */
[----:B------:R-:W-:Y:S02]  /*1710*/  IMAD.IADD R8, R8, 0x1, -R23 ;  /* 0x0000000108087824 */ /* 0x000fe400078e0a17 */
[----:B------:R-:W1:Y:S02]  /*1720*/  I2F.F64 R18, R18 ;  /* 0x0000001200127312 */ /* 0x000e640000201c00 */
[----:B------:R-:W-:-:S06]  /*1730*/  IMAD R36, R8, R8, RZ ;  /* 0x0000000808247224 */ /* 0x000fcc00078e02ff */
[----:B------:R-:W2:Y:S08]  /*1740*/  I2F.F64.U32 R36, R36 ;  /* 0x0000002400247312 */ /* 0x000eb00000201800 */
[----:B-1----:R-:W1:Y:S01]  /*1750*/  MUFU.RCP64H R11, R19 ;  /* 0x00000013000b7308 */ /* 0x002e620000001800 */
[----:B--2---:R-:W-:Y:S01]  /*1760*/  FSETP.GEU.AND P1, PT, |R37|, 6.5827683646048100446e-37, PT ;  /* 0x036000002500780b */ /* 0x004fe20003f2e200 */
[----:B-1----:R-:W-:-:S08]  /*1770*/  DFMA R20, -R18, R10, 1 ;  /* 0x3ff000001214742b */ /* 0x002fd0000000010a */
[----:B------:R-:W-:-:S08]  /*1780*/  DFMA R20, R20, R20, R20 ;  /* 0x000000141414722b */ /* 0x000fd00000000014 */
[----:B------:R-:W-:-:S08]  /*1790*/  DFMA R20, R10, R20, R10 ;  /* 0x000000140a14722b */ /* 0x000fd0000000000a */
[----:B------:R-:W-:-:S08]  /*17a0*/  DFMA R22, -R18, R20, 1 ;  /* 0x3ff000001216742b */ /* 0x000fd00000000114 */
[----:B------:R-:W-:-:S08]  /*17b0*/  DFMA R22, R20, R22, R20 ;  /* 0x000000161416722b */ /* 0x000fd00000000014 */
[----:B------:R-:W-:-:S08]  /*17c0*/  DMUL R10, R36, R22 ;  /* 0x00000016240a7228 */ /* 0x000fd00000000000 */
[----:B------:R-:W-:-:S08]  /*17d0*/  DFMA R20, -R18, R10, R36 ;  /* 0x0000000a1214722b */ /* 0x000fd00000000124 */
[----:B------:R-:W-:-:S10]  /*17e0*/  DFMA R10, R22, R20, R10 ;  /* 0x00000014160a722b */ /* 0x000fd4000000000a */
[----:B------:R-:W-:-:S05]  /*17f0*/  FFMA R8, RZ, R19, R11 ;  /* 0x00000013ff087223 */ /* 0x000fca000000000b */
[----:B------:R-:W-:-:S13]  /*1800*/  FSETP.GT.AND P0, PT, |R8|, 1.469367938527859385e-39, PT ;  /* 0x001000000800780b */ /* 0x000fda0003f04200 */
[----:B------:R-:W-:Y:S05]  /*1810*/  @P0 BRA P1, `(.L_x_20) ;  /* 0x0000000000100947 */ /* 0x000fea0000800000 */
[----:B------:R-:W-:-:S07]  /*1820*/  MOV R8, 0x1840 ;  /* 0x0000184000087802 */ /* 0x000fce0000000f00 */
[----:B0-----:R-:W-:Y:S05]  /*1830*/  CALL.REL.NOINC `($__internal_0_$__cuda_sm20_div_rn_f64_full) ;  /* 0x0000001800b07944 */ /* 0x001fea0003c00000 */
[----:B------:R-:W-:Y:S02]  /*1840*/  IMAD.MOV.U32 R10, RZ, RZ, R38 ;  /* 0x000000ffff0a7224 */ /* 0x000fe400078e0026 */
[----:B------:R-:W-:-:S07]  /*1850*/  IMAD.MOV.U32 R11, RZ, RZ, R39 ;  /* 0x000000ffff0b7224 */ /* 0x000fce00078e0027 */
.L_x_20:
[----:B------:R-:W-:Y:S05]  /*1860*/  BSYNC.RECONVERGENT B4 ;  /* 0x0000000000047941 */ /* 0x000fea0003800200 */
.L_x_19:
[----:B------:R1:W-:Y:S02]  /*1870*/  STS.64 [R6], R10 ;  /* 0x0000000a06007388 */ /* 0x0003e40000000a00 */
.L_x_18:
[----:B------:R-:W-:Y:S05]  /*1880*/  BSYNC.RECONVERGENT B3 ;  /* 0x0000000000037941 */ /* 0x000fea0003800200 */
.L_x_17:
[----:B------:R3:W-:Y:S01]  /*1890*/  STS [R5], RZ ;  /* 0x000000ff05007388 */ /* 0x0007e20000000800 */
[----:B------:R-:W-:Y:S01]  /*18a0*/  ISETP.NE.AND P0, PT, R25, RZ, PT ;  /* 0x000000ff1900720c */ /* 0x000fe20003f05270 */
[----:B------:R-:W-:Y:S02]  /*18b0*/  IMAD.MOV.U32 R24, RZ, RZ, R13 ;  /* 0x000000ffff187224 */ /* 0x000fe400078e000d */
[----:B------:R3:W-:Y:S10]  /*18c0*/  STS [R7], RZ ;  /* 0x000000ff07007388 */ /* 0x0007f40000000800 */
[----:B---3--:R-:W-:Y:S05]  /*18d0*/  @!P0 BRA `(.L_x_16) ;  /* 0x00000004003c8947 */ /* 0x008fea0003800000 */
        /* <DEDUP_REMOVED lines=31> */
.L_x_24:
[----:B------:R-:W-:Y:S05]  /*1ad0*/  BSYNC.RECONVERGENT B4 ;  /* 0x0000000000047941 */ /* 0x000fea0003800200 */
.L_x_23:
[----:B------:R1:W-:Y:S02]  /*1ae0*/  STS.64 [R2], R10 ;  /* 0x0000000a02007388 */ /* 0x0003e40000000a00 */
.L_x_22:
[----:B------:R-:W-:Y:S05]  /*1af0*/  BSYNC.RECONVERGENT B3 ;  /* 0x0000000000037941 */ /* 0x000fea0003800200 */
.L_x_21:
[----:B------:R3:W-:Y:S01]  /*1b00*/  STS [R0], RZ ;  /* 0x000000ff00007388 */ /* 0x0007e20000000800 */
[----:B------:R-:W-:Y:S01]  /*1b10*/  ISETP.NE.AND P0, PT, R25, 0x1, PT ;  /* 0x000000011900780c */ /* 0x000fe20003f05270 */
[----:B------:R-:W-:Y:S02]  /*1b20*/  IMAD.MOV.U32 R24, RZ, RZ, R4 ;  /* 0x000000ffff187224 */ /* 0x000fe400078e0004 */
[----:B------:R3:W-:Y:S10]  /*1b30*/  STS [R3], RZ ;  /* 0x000000ff03007388 */ /* 0x0007f40000000800 */
[----:B---3--:R-:W-:Y:S05]  /*1b40*/  @!P0 BRA `(.L_x_16) ;  /* 0x0000000000a08947 */ /* 0x008fea0003800000 */
[C---:B------:R-:W-:Y:S01]  /*1b50*/  IMAD R24, R14.reuse, 0x8, R2 ;  /* 0x000000080e187824 */ /* 0x040fe200078e0202 */
[----:B------:R-:W-:Y:S01]  /*1b60*/  BSSY.RECONVERGENT B3, `(.L_x_25) ;  /* 0x0000023000037945 */ /* 0x000fe20003800200 */
[C---:B------:R-:W-:Y:S02]  /*1b70*/  IMAD R25, R14.reuse, 0x4, R0 ;  /* 0x000000040e197824 */ /* 0x040fe400078e0200 */
[----:B------:R-:W-:Y:S01]  /*1b80*/  IMAD R27, R14, 0x4, R3 ;  /* 0x000000040e1b7824 */ /* 0x000fe200078e0203 */
[----:B------:R-:W-:Y:S04]  /*1b90*/  STS.64 [R24], RZ ;  /* 0x000000ff18007388 */ /* 0x000fe80000000a00 */
[----:B------:R-:W1:Y:S04]  /*1ba0*/  LDS R23, [R25] ;  /* 0x0000000019177984 */ /* 0x000e680000000800 */
[----:B------:R-:W3:Y:S01]  /*1bb0*/  LDS R8, [R27] ;  /* 0x000000001b087984 */ /* 0x000ee20000000800 */
[----:B-1----:R-:W-:-:S05]  /*1bc0*/  IMAD.MOV R11, RZ, RZ, -R23 ;  /* 0x000000ffff0b7224 */ /* 0x002fca00078e0a17 */
[----:B---3--:R-:W-:-:S13]  /*1bd0*/  ISETP.NE.AND P0, PT, R8, R11, PT ;  /* 0x0000000b0800720c */ /* 0x008fda0003f05270 */
[----:B------:R-:W-:Y:S05]  /*1be0*/  @!P0 BRA `(.L_x_26) ;  /* 0x0000000000688947 */ /* 0x000fea0003800000 */
[C-C-:B------:R-:W-:Y:S01]  /*1bf0*/  IMAD.IADD R18, R8.reuse, 0x1, R23.reuse ;  /* 0x0000000108127824 */ /* 0x140fe200078e0217 */
[----:B------:R-:W-:Y:S01]  /*1c00*/  BSSY.RECONVERGENT B4, `(.L_x_27) ;  /* 0x0000017000047945 */ /* 0x000fe20003800200 */
[----:B------:R-:W-:Y:S02]  /*1c10*/  IMAD.MOV.U32 R20, RZ, RZ, 0x1 ;  /* 0x00000001ff147424 */ /* 0x000fe400078e00ff */
[----:B------:R-:W-:Y:S02]  /*1c20*/  IMAD.IADD R8, R8, 0x1, -R23 ;  /* 0x0000000108087824 */ /* 0x000fe400078e0a17 */
[----:B------:R-:W1:Y:S02]  /*1c30*/  I2F.F64 R18, R18 ;  /* 0x0000001200127312 */ /* 0x000e640000201c00 */
[----:B------:R-:W-:-:S06]  /*1c40*/  IMAD R36, R8, R8, RZ ;  /* 0x0000000808247224 */ /* 0x000fcc00078e02ff */
[----:B------:R-:W3:Y:S08]  /*1c50*/  I2F.F64.U32 R36, R36 ;  /* 0x0000002400247312 */ /* 0x000ef00000201800 */
[----:B-1----:R-:W2:Y:S01]  /*1c60*/  MUFU.RCP64H R21, R19 ;  /* 0x0000001300157308 */ /* 0x002ea20000001800 */
[----:B---3--:R-:W-:Y:S01]  /*1c70*/  FSETP.GEU.AND P1, PT, |R37|, 6.5827683646048100446e-37, PT ;  /* 0x036000002500780b */ /* 0x008fe20003f2e200 */
[----:B--2---:R-:W-:-:S08]  /*1c80*/  DFMA R10, -R18, R20, 1 ;  /* 0x3ff00000120a742b */ /* 0x004fd00000000114 */
        /* <DEDUP_REMOVED lines=14> */
.L_x_28:
[----:B------:R-:W-:Y:S05]  /*1d70*/  BSYNC.RECONVERGENT B4 ;  /* 0x0000000000047941 */ /* 0x000fea0003800200 */
.L_x_27:
[----:B------:R1:W-:Y:S02]  /*1d80*/  STS.64 [R24], R10 ;  /* 0x0000000a18007388 */ /* 0x0003e40000000a00 */
.L_x_26:
[----:B------:R-:W-:Y:S05]  /*1d90*/  BSYNC.RECONVERGENT B3 ;  /* 0x0000000000037941 */ /* 0x000fea0003800200 */
.L_x_25:
[----:B------:R3:W-:Y:S01]  /*1da0*/  STS [R25], RZ ;  /* 0x000000ff19007388 */ /* 0x0007e20000000800 */
[----:B-1----:R-:W-:-:S03]  /*1db0*/  IMAD.IADD R24, R4, 0x1, R14 ;  /* 0x0000000104187824 */ /* 0x002fc600078e020e */
[----:B------:R3:W-:Y:S04]  /*1dc0*/  STS [R27], RZ ;  /* 0x000000ff1b007388 */ /* 0x0007e80000000800 */
.L_x_16:
[----:B------:R-:W-:Y:S05]  /*1dd0*/  BSYNC.RECONVERGENT B2 ;  /* 0x0000000000027941 */ /* 0x000fea0003800200 */
.L_x_15:
[----:B------:R-:W-:-:S13]  /*1de0*/  ISETP.GE.U32.AND P0, PT, R12, 0x3, PT ;  /* 0x000000030c00780c */ /* 0x000fda0003f06070 */
[----:B------:R-:W-:Y:S05]  /*1df0*/  @!P0 BRA `(.L_x_14) ;  /* 0x00000008008c8947 */ /* 0x000fea0003800000 */
.L_x_45:
[----:B------:R-:W4:Y:S01]  /*1e00*/  S2UR UR6, SR_CgaCtaId ;  /* 0x00000000000679c3 */ /* 0x000f220000008800 */
[----:B------:R-:W-:Y:S01]  /*1e10*/  UMOV UR5, 0x400 ;  /* 0x0000040000057882 */ /* 0x000fe20000000000 */
[C---:B---3--:R-:W-:Y:S01]  /*1e20*/  IMAD R27, R24.reuse, 0x4, R9 ;  /* 0x00000004181b7824 */ /* 0x048fe200078e0209 */
[----:B------:R-:W-:Y:S01]  /*1e30*/  UIADD3 UR5, UPT, UPT, UR5, 0x800, URZ ;  /* 0x0000080005057890 */ /* 0x000fe2000fffe0ff */
[----:B------:R-:W-:Y:S01]  /*1e40*/  LEA R35, R24, UR4, 0x2 ;  /* 0x0000000418237c11 */ /* 0x000fe2000f8e10ff */
[----:B------:R-:W-:Y:S02]  /*1e50*/  BSSY.RECONVERGENT B2, `(.L_x_29) ;  /* 0x0000023000027945 */ /* 0x000fe40003800200 */
[----:B----4-:R-:W-:-:S06]  /*1e60*/  ULEA UR5, UR6, UR5, 0x18 ;  /* 0x0000000506057291 */ /* 0x010fcc000f8ec0ff */
[----:B------:R-:W-:-:S05]  /*1e70*/  LEA R33, R24, UR5, 0x3 ;  /* 0x0000000518217c11 */ /* 0x000fca000f8e18ff */
[----:B------:R-:W-:Y:S04]  /*1e80*/  STS.64 [R33], RZ ;  /* 0x000000ff21007388 */ /* 0x000fe80000000a00 */
[----:B------:R-:W3:Y:S04]  /*1e90*/  LDS R22, [R27] ;  /* 0x000000001b167984 */ /* 0x000ee80000000800 */
[----:B------:R-:W4:Y:S01]  /*1ea0*/  LDS R23, [R35] ;  /* 0x0000000023177984 */ /* 0x000f220000000800 */
[----:B---3--:R-:W-:-:S05]  /*1eb0*/  IMAD.MOV R8, RZ, RZ, -R22 ;  /* 0x000000ffff087224 */ /* 0x008fca00078e0a16 */
[----:B----4-:R-:W-:-:S13]  /*1ec0*/  ISETP.NE.AND P0, PT, R23, R8, PT ;  /* 0x000000081700720c */ /* 0x010fda0003f05270 */
[----:B------:R-:W-:Y:S05]  /*1ed0*/  @!P0 BRA `(.L_x_30) ;  /* 0x0000000000688947 */ /* 0x000fea0003800000 */
[C-C-:B------:R-:W-:Y:S01]  /*1ee0*/  IMAD.IADD R18, R23.reuse, 0x1, R22.reuse ;  /* 0x0000000117127824 */ /* 0x140fe200078e0216 */
[----:B------:R-:W-:Y:S01]  /*1ef0*/  BSSY.RECONVERGENT B3, `(.L_x_31) ;  /* 0x0000017000037945 */ /* 0x000fe20003800200 */
[----:B------:R-:W-:Y:S02]  /*1f00*/  IMAD.MOV.U32 R20, RZ, RZ, 0x1 ;  /* 0x00000001ff147424 */ /* 0x000fe400078e00ff */
[----:B------:R-:W-:Y:S02]  /*1f10*/  IMAD.IADD R8, R23, 0x1, -R22 ;  /* 0x0000000117087824 */ /* 0x000fe400078e0a16 */
[----:B------:R-:W3:Y:S02]  /*1f20*/  I2F.F64 R18, R18 ;  /* 0x0000001200127312 */ /* 0x000ee40000201c00 */
[----:B------:R-:W-:-:S06]  /*1f30*/  IMAD R36, R8, R8, RZ ;  /* 0x0000000808247224 */ /* 0x000fcc00078e02ff */
[----:B------:R-:W4:Y:S08]  /*1f40*/  I2F.F64.U32 R36, R36 ;  /* 0x0000002400247312 */ /* 0x000f300000201800 */
[----:B---3--:R-:W1:Y:S01]  /*1f50*/  MUFU.RCP64H R21, R19 ;  /* 0x0000001300157308 */ /* 0x008e620000001800 */
[----:B----4-:R-:W-:Y:S01]  /*1f60*/  FSETP.GEU.AND P1, PT, |R37|, 6.5827683646048100446e-37, PT ;  /* 0x036000002500780b */ /* 0x010fe20003f2e200 */
[----:B-12---:R-:W-:-:S08]  /*1f70*/  DFMA R10, -R18, R20, 1 ;  /* 0x3ff00000120a742b */ /* 0x006fd00000000114 */
        /* <DEDUP_REMOVED lines=14> */
.L_x_32:
[----:B------:R-:W-:Y:S05]  /*2060*/  BSYNC.RECONVERGENT B3 ;  /* 0x0000000000037941 */ /* 0x000fea0003800200 */
.L_x_31:
[----:B------:R3:W-:Y:S02]  /*2070*/  STS.64 [R33], R10 ;  /* 0x0000000a21007388 */ /* 0x0007e40000000a00 */
.L_x_30:
[----:B------:R-:W-:Y:S05]  /*2080*/  BSYNC.RECONVERGENT B2 ;  /* 0x0000000000027941 */ /* 0x000fea0003800200 */
.L_x_29:
[C---:B---3--:R-:W-:Y:S01]  /*2090*/  IMAD R33, R14.reuse, 0x8, R33 ;  /* 0x000000080e217824 */ /* 0x048fe200078e0221 */
[----:B------:R-:W-:Y:S01]  /*20a0*/  STS [R27], RZ ;  /* 0x000000ff1b007388 */ /* 0x000fe20000000800 */
[C---:B------:R-:W-:Y:S01]  /*20b0*/  IMAD R25, R14.reuse, 0x4, R27 ;  /* 0x000000040e197824 */ /* 0x040fe200078e021b */
[----:B------:R-:W-:Y:S01]  /*20c0*/  BSSY.RECONVERGENT B2, `(.L_x_33) ;  /* 0x0000023000027945 */ /* 0x000fe20003800200 */
[----:B------:R-:W-:Y:S01]  /*20d0*/  IMAD R31, R14, 0x4, R35 ;  /* 0x000000040e1f7824 */ /* 0x000fe200078e0223 */
[----:B------:R-:W-:Y:S04]  /*20e0*/  STS [R35], RZ ;  /* 0x000000ff23007388 */ /* 0x000fe80000000800 */
        /* <DEDUP_REMOVED lines=30> */
.L_x_36:
[----:B------:R-:W-:Y:S05]  /*22d0*/  BSYNC.RECONVERGENT B3 ;  /* 0x0000000000037941 */ /* 0x000fea0003800200 */
.L_x_35:
[----:B------:R3:W-:Y:S02]  /*22e0*/  STS.64 [R33], R10 ;  /* 0x0000000a21007388 */ /* 0x0007e40000000a00 */
.L_x_34:
[----:B------:R-:W-:Y:S05]  /*22f0*/  BSYNC.RECONVERGENT B2 ;  /* 0x0000000000027941 */ /* 0x000fea0003800200 */
.L_x_33:
        /* <DEDUP_REMOVED lines=36> */
.L_x_40:
[----:B------:R-:W-:Y:S05]  /*2540*/  BSYNC.RECONVERGENT B3 ;  /* 0x0000000000037941 */ /* 0x000fea0003800200 */
.L_x_39:
[----:B------:R3:W-:Y:S02]  /*2550*/  STS.64 [R33], R10 ;  /* 0x0000000a21007388 */ /* 0x0007e40000000a00 */
.L_x_38:
[----:B------:R-:W-:Y:S05]  /*2560*/  BSYNC.RECONVERGENT B2 ;  /* 0x0000000000027941 */ /* 0x000fea0003800200 */
.L_x_37:
        /* <DEDUP_REMOVED lines=36> */
.L_x_44:
[----:B------:R-:W-:Y:S05]  /*27b0*/  BSYNC.RECONVERGENT B3 ;  /* 0x0000000000037941 */ /* 0x000fea0003800200 */
.L_x_43:
[----:B------:R3:W-:Y:S02]  /*27c0*/  STS.64 [R33], R10 ;  /* 0x0000000a21007388 */ /* 0x0007e40000000a00 */
.L_x_42:
[----:B------:R-:W-:Y:S05]  /*27d0*/  BSYNC.RECONVERGENT B2 ;  /* 0x0000000000027941 */ /* 0x000fea0003800200 */
.L_x_41:
[----:B------:R4:W-:Y:S01]  /*27e0*/  STS [R25], RZ ;  /* 0x000000ff19007388 */ /* 0x0009e20000000800 */
[----:B------:R-:W-:-:S03]  /*27f0*/  IMAD R24, R14, 0x4, R24 ;  /* 0x000000040e187824 */ /* 0x000fc600078e0218 */
[----:B------:R4:W-:Y:S02]  /*2800*/  STS [R31], RZ ;  /* 0x000000ff1f007388 */ /* 0x0009e40000000800 */
[----:B------:R-:W-:-:S13]  /*2810*/  ISETP.GE.U32.AND P0, PT, R24, 0x100, PT ;  /* 0x000001001800780c */ /* 0x000fda0003f06070 */
[----:B----4-:R-:W-:Y:S05]  /*2820*/  @!P0 BRA `(.L_x_45) ;  /* 0xfffffff400748947 */ /* 0x010fea000383ffff */
.L_x_14:
[----:B------:R-:W-:Y:S05]  /*2830*/  BSYNC.RECONVERGENT B0 ;  /* 0x0000000000007941 */ /* 0x000fea0003800200 */
.L_x_13:
[C---:B------:R-:W-:Y:S01]  /*2840*/  ISETP.NE.AND P5, PT, R15.reuse, RZ, PT ;  /* 0x000000ff0f00720c */ /* 0x040fe20003fa5270 */
[----:B------:R-:W-:Y:S01]  /*2850*/  BAR.SYNC.DEFER_BLOCKING 0x0 ;  /* 0x0000000000007b1d */ /* 0x000fe20000010000 */
[C---:B------:R-:W-:Y:S02]  /*2860*/  ISETP.GT.U32.AND P6, PT, R15.reuse, 0x7f, PT ;  /* 0x0000007f0f00780c */ /* 0x040fe40003fc4070 */
[C---:B------:R-:W-:Y:S02]  /*2870*/  ISETP.GT.U32.AND P4, PT, R15.reuse, 0x3f, PT ;  /* 0x0000003f0f00780c */ /* 0x040fe40003f84070 */
[C---:B------:R-:W-:Y:S01]  /*2880*/  ISETP.GT.U32.AND P3, PT, R15.reuse, 0x1f, PT ;  /* 0x0000001f0f00780c */ /* 0x040fe20003f64070 */
[----:B------:R-:W-:Y:S01]  /*2890*/  BSSY.RECONVERGENT B0, `(.L_x_46) ;  /* 0x0000013000007945 */ /* 0x000fe20003800200 */
[C---:B------:R-:W-:Y:S02]  /*28a0*/  ISETP.GT.U32.AND P2, PT, R15.reuse, 0xf, PT ;  /* 0x0000000f0f00780c */ /* 0x040fe40003f44070 */
[----:B------:R-:W-:-:S02]  /*28b0*/  ISETP.GT.U32.AND P1, PT, R15, 0x7, PT ;  /* 0x000000070f00780c */ /* 0x000fc40003f24070 */
[----:B------:R-:W-:Y:S01]  /*28c0*/  ISETP.GT.U32.AND P0, PT, R15, 0x3, PT ;  /* 0x000000030f00780c */ /* 0x000fe20003f04070 */
[----:B------:R-:W4:Y:S02]  /*28d0*/  @!P5 S2R R23, SR_CgaCtaId ;  /* 0x000000000017d919 */ /* 0x000f240000008800 */
[----:B------:R-:W-:Y:S10]  /*28e0*/  @P6 BRA `(.L_x_47) ;  /* 0x0000000000346947 */ /* 0x000ff40003800000 */
[----:B------:R-:W5:Y:S01]  /*28f0*/  S2R R9, SR_CgaCtaId ;  /* 0x0000000000097919 */ /* 0x000f620000008800 */
[----:B------:R-:W-:Y:S01]  /*2900*/  MOV R8, 0x400 ;  /* 0x0000040000087802 */ /* 0x000fe20000000f00 */
[----:B------:R-:W-:-:S04]  /*2910*/  IMAD.MOV.U32 R19, RZ, RZ, R15 ;  /* 0x000000ffff137224 */ /* 0x000fc800078e000f */
[----:B------:R-:W-:-:S05]  /*2920*/  VIADD R8, R8, 0x800 ;  /* 0x0000080008087836 */ /* 0x000fca0000000000 */
[----:B-----5:R-:W-:-:S07]  /*2930*/  LEA R18, R9, R8, 0x18 ;  /* 0x0000000809127211 */ /* 0x020fce00078ec0ff */
.L_x_48:
[----:B-1----:R-:W-:Y:S02]  /*2940*/  IMAD R21, R19, 0x8, R18 ;  /* 0x0000000813157824 */ /* 0x002fe400078e0212 */
[----:B------:R-:W-:-:S03]  /*2950*/  IMAD.IADD R19, R14, 0x1, R19 ;  /* 0x000000010e137824 */ /* 0x000fc600078e0213 */
[----:B------:R-:W-:Y:S02]  /*2960*/  LDS.64 R8, [R21] ;  /* 0x0000000015087984 */ /* 0x000fe40000000a00 */
[----:B------:R-:W-:Y:S02]  /*2970*/  ISETP.GE.U32.AND P6, PT, R19, 0x80, PT ;  /* 0x000000801300780c */ /* 0x000fe40003fc6070 */
[----:B-123--:R-:W1:Y:S02]  /*2980*/  LDS.64 R10, [R21+0x400] ;  /* 0x00040000150a7984 */ /* 0x00ee640000000a00 */
[----:B-1----:R-:W-:-:S07]  /*2990*/  DADD R8, R8, R10 ;  /* 0x0000000008087229 */ /* 0x002fce000000000a */
[----:B------:R1:W-:Y:S02]  /*29a0*/  STS.64 [R21], R8 ;  /* 0x0000000815007388 */ /* 0x0003e40000000a00 */
[----:B------:R-:W-:Y:S05]  /*29b0*/  @!P6 BRA `(.L_x_48) ;  /* 0xfffffffc00e0e947 */ /* 0x000fea000383ffff */
.L_x_47:
[----:B------:R-:W-:Y:S05]  /*29c0*/  BSYNC.RECONVERGENT B0 ;  /* 0x0000000000007941 */ /* 0x000fea0003800200 */
.L_x_46:
[----:B------:R-:W-:Y:S01]  /*29d0*/  @!P5 MOV R18, 0x400 ;  /* 0x000004000012d802 */ /* 0x000fe20000000f00 */
[----:B------:R-:W-:Y:S01]  /*29e0*/  BAR.SYNC.DEFER_BLOCKING 0x0 ;  /* 0x0000000000007b1d */ /* 0x000fe20000010000 */
[----:B------:R-:W-:Y:S02]  /*29f0*/  ISETP.GT.U32.AND P6, PT, R15, 0x1, PT ;  /* 0x000000010f00780c */ /* 0x000fe40003fc4070 */
[----:B----4-:R-:W-:-:S03]  /*2a00*/  @!P5 LEA R18, R23, R18, 0x18 ;  /* 0x000000121712d211 */ /* 0x010fc600078ec0ff */
[----:B------:R-:W-:Y:S04]  /*2a10*/  BSSY.RECONVERGENT B0, `(.L_x_49) ;  /* 0x000000f000007945 */ /* 0x000fe80003800200 */
[----:B------:R-:W-:Y:S05]  /*2a20*/  @P4 BRA `(.L_x_50) ;  /* 0x0000000000344947 */ /* 0x000fea0003800000 */
[----:B-1----:R-:W1:Y:S01]  /*2a30*/  S2R R9, SR_CgaCtaId ;  /* 0x0000000000097919 */ /* 0x002e620000008800 */
[----:B------:R-:W-:Y:S01]  /*2a40*/  MOV R8, 0x400 ;  /* 0x0000040000087802 */ /* 0x000fe20000000f00 */
[----:B------:R-:W-:-:S04]  /*2a50*/  IMAD.MOV.U32 R19, RZ, RZ, R15 ;  /* 0x000000ffff137224 */ /* 0x000fc800078e000f */
[----:B------:R-:W-:-:S05]  /*2a60*/  VIADD R8, R8, 0x800 ;  /* 0x0000080008087836 */ /* 0x000fca0000000000 */
[----:B-1----:R-:W-:-:S07]  /*2a70*/  LEA R20, R9, R8, 0x18 ;  /* 0x0000000809147211 */ /* 0x002fce00078ec0ff */
.L_x_51:
[----:B----4-:R-:W-:Y:S02]  /*2a80*/  IMAD R21, R19, 0x8, R20 ;  /* 0x0000000813157824 */ /* 0x010fe400078e0214 */
[----:B------:R-:W-:-:S03]  /*2a90*/  IMAD.IADD R19, R14, 0x1, R19 ;  /* 0x000000010e137824 */ /* 0x000fc600078e0213 */
[----:B------:R-:W-:Y:S02]  /*2aa0*/  LDS.64 R8, [R21] ;  /* 0x0000000015087984 */ /* 0x000fe40000000a00 */
[----:B------:R-:W-:Y:S02]  /*2ab0*/  ISETP.GE.U32.AND P4, PT, R19, 0x40, PT ;  /* 0x000000401300780c */ /* 0x000fe40003f86070 */
[----:B--23--:R-:W1:Y:S02]  /*2ac0*/  LDS.64 R10, [R21+0x200] ;  /* 0x00020000150a7984 */ /* 0x00ce640000000a00 */
[----:B-1----:R-:W-:-:S07]  /*2ad0*/  DADD R8, R8, R10 ;  /* 0x0000000008087229 */ /* 0x002fce000000000a */
[----:B------:R4:W-:Y:S02]  /*2ae0*/  STS.64 [R21], R8 ;  /* 0x0000000815007388 */ /* 0x0009e40000000a00 */
[----:B------:R-:W-:Y:S05]  /*2af0*/  @!P4 BRA `(.L_x_51) ;  /* 0xfffffffc00e0c947 */ /* 0x000fea000383ffff */
.L_x_50:
[----:B------:R-:W-:Y:S05]  /*2b00*/  BSYNC.RECONVERGENT B0 ;  /* 0x0000000000007941 */ /* 0x000fea0003800200 */
.L_x_49:
[----:B------:R-:W-:Y:S06]  /*2b10*/  BAR.SYNC.DEFER_BLOCKING 0x0 ;  /* 0x0000000000007b1d */ /* 0x000fec0000010000 */
[----:B------:R-:W-:Y:S04]  /*2b20*/  BSSY.RECONVERGENT B0, `(.L_x_52) ;  /* 0x000000f000007945 */ /* 0x000fe80003800200 */
[----:B------:R-:W-:Y:S05]  /*2b30*/  @P3 BRA `(.L_x_53) ;  /* 0x0000000000343947 */ /* 0x000fea0003800000 */
[----:B-1--4-:R-:W1:Y:S01]  /*2b40*/  S2R R9, SR_CgaCtaId ;  /* 0x0000000000097919 */ /* 0x012e620000008800 */
[----:B------:R-:W-:Y:S01]  /*2b50*/  MOV R8, 0x400 ;  /* 0x0000040000087802 */ /* 0x000fe20000000f00 */
[----:B------:R-:W-:-:S04]  /*2b60*/  IMAD.MOV.U32 R19, RZ, RZ, R15 ;  /* 0x000000ffff137224 */ /* 0x000fc800078e000f */
[----:B------:R-:W-:-:S05]  /*2b70*/  VIADD R8, R8, 0x800 ;  /* 0x0000080008087836 */ /* 0x000fca0000000000 */
[----:B-1----:R-:W-:-:S07]  /*2b80*/  LEA R20, R9, R8, 0x18 ;  /* 0x0000000809147211 */ /* 0x002fce00078ec0ff */
.L_x_54:
[----:B-1----:R-:W-:Y:S02]  /*2b90*/  IMAD R21, R19, 0x8, R20 ;  /* 0x0000000813157824 */ /* 0x002fe400078e0214 */
[----:B------:R-:W-:-:S03]  /*2ba0*/  IMAD.IADD R19, R14, 0x1, R19 ;  /* 0x000000010e137824 */ /* 0x000fc600078e0213 */
[----:B------:R-:W-:Y:S02]  /*2bb0*/  LDS.64 R8, [R21] ;  /* 0x0000000015087984 */ /* 0x000fe40000000a00 */
[----:B------:R-:W-:Y:S02]  /*2bc0*/  ISETP.GE.U32.AND P3, PT, R19, 0x20, PT ;  /* 0x000000201300780c */ /* 0x000fe40003f66070 */
[----:B--23--:R-:W1:Y:S02]  /*2bd0*/  LDS.64 R10, [R21+0x100] ;  /* 0x00010000150a7984 */ /* 0x00ce640000000a00 */
[----:B-1----:R-:W-:-:S07]  /*2be0*/  DADD R8, R8, R10 ;  /* 0x0000000008087229 */ /* 0x002fce000000000a */
[----:B------:R1:W-:Y:S02]  /*2bf0*/  STS.64 [R21], R8 ;  /* 0x0000000815007388 */ /* 0x0003e40000000a00 */
[----:B------:R-:W-:Y:S05]  /*2c00*/  @!P3 BRA `(.L_x_54) ;  /* 0xfffffffc00e0b947 */ /* 0x000fea000383ffff */
.L_x_53:
[----:B------:R-:W-:Y:S05]  /*2c10*/  BSYNC.RECONVERGENT B0 ;  /* 0x0000000000007941 */ /* 0x000fea0003800200 */
.L_x_52:
        /* <DEDUP_REMOVED lines=8> */
.L_x_57:
        /* <DEDUP_REMOVED lines=8> */
.L_x_56:
[----:B------:R-:W-:Y:S05]  /*2d20*/  BSYNC.RECONVERGENT B0 ;  /* 0x0000000000007941 */ /* 0x000fea0003800200 */
.L_x_55:
        /* <DEDUP_REMOVED lines=8> */
.L_x_60:
        /* <DEDUP_REMOVED lines=8> */
.L_x_59:
[----:B------:R-:W-:Y:S05]  /*2e30*/  BSYNC.RECONVERGENT B0 ;  /* 0x0000000000007941 */ /* 0x000fea0003800200 */
.L_x_58:
        /* <DEDUP_REMOVED lines=8> */
.L_x_63:
        /* <DEDUP_REMOVED lines=8> */
.L_x_62:
[----:B------:R-:W-:Y:S05]  /*2f40*/  BSYNC.RECONVERGENT B0 ;  /* 0x0000000000007941 */ /* 0x000fea0003800200 */
.L_x_61:
        /* <DEDUP_REMOVED lines=8> */
.L_x_66:
        /* <DEDUP_REMOVED lines=8> */
.L_x_65:
[----:B------:R-:W-:Y:S05]  /*3050*/  BSYNC.RECONVERGENT B0 ;  /* 0x0000000000007941 */ /* 0x000fea0003800200 */
.L_x_64:
[----:B------:R-:W-:Y:S06]  /*3060*/  BAR.SYNC.DEFER_BLOCKING 0x0 ;  /* 0x0000000000007b1d */ /* 0x000fec0000010000 */
[----:B-1234-:R-:W1:Y:S02]  /*3070*/  @!P5 LDS.128 R8, [R18+0x800] ;  /* 0x000800001208d984 */ /* 0x01ee640000000c00 */
[----:B-1----:R-:W-:-:S07]  /*3080*/  @!P5 DADD R8, R8, R10 ;  /* 0x000000000808d229 */ /* 0x002fce000000000a */
[----:B------:R1:W-:Y:S01]  /*3090*/  @!P5 STS.64 [R18+0x800], R8 ;  /* 0x000800081200d388 */ /* 0x0003e20000000a00 */
[----:B------:R-:W-:Y:S08]  /*30a0*/  BAR.SYNC.DEFER_BLOCKING 0x0 ;  /* 0x0000000000007b1d */ /* 0x000ff00000010000 */
[----:B------:R-:W-:Y:S06]  /*30b0*/  BAR.SYNC.DEFER_BLOCKING 0x0 ;  /* 0x0000000000007b1d */ /* 0x000fec0000010000 */
[----:B------:R-:W-:Y:S05]  /*30c0*/  @P5 BRA `(.L_x_67) ;  /* 0x0000000000785947 */ /* 0x000fea0003800000 */
[----:B-1----:R1:W5:Y:S01]  /*30d0*/  LDG.E.64 R8, desc[UR8][R16.64] ;  /* 0x0000000810087981 */ /* 0x002362000c1e1b00 */
[----:B------:R-:W2:Y:S01]  /*30e0*/  S2UR UR5, SR_CgaCtaId ;  /* 0x00000000000579c3 */ /* 0x000ea20000008800 */
[----:B------:R-:W-:Y:S01]  /*30f0*/  UMOV UR4, 0x400 ;  /* 0x0000040000047882 */ /* 0x000fe20000000000 */
[----:B------:R-:W-:Y:S01]  /*3100*/  BSSY B0, `(.L_x_68) ;  /* 0x0000008000007945 */ /* 0x000fe20003800000 */
[----:B--2---:R-:W-:-:S09]  /*3110*/  ULEA UR4, UR5, UR4, 0x18 ;  /* 0x0000000405047291 */ /* 0x004fd2000f8ec0ff */
[----:B-1----:R-:W2:Y:S03]  /*3120*/  LDS.64 R10, [UR4+0x800] ;  /* 0x00080004ff0a7984 */ /* 0x002ea60008000a00 */
.L_x_69:
[----:B-----5:R-:W3:Y:S04]  /*3130*/  LD.E.STRONG.SYS R18, desc[UR8][R8.64+0x3c] ;  /* 0x00003c0808127980 */ /* 0x020ee8000c115900 */
[----:B------:R-:W3:Y:S01]  /*3140*/  LD.E.STRONG.SYS R19, desc[UR8][R8.64+0x38] ;  /* 0x0000380808137980 */ /* 0x000ee2000c115900 */
[----:B------:R-:W-:Y:S05]  /*3150*/  YIELD ;  /* 0x0000000000007946 */ /* 0x000fea0003800000 */
[----:B---3--:R-:W-:-:S13]  /*3160*/  ISETP.GE.AND P0, PT, R18, R19, PT ;  /* 0x000000131200720c */ /* 0x008fda0003f06270 */
[----:B------:R-:W-:Y:S05]  /*3170*/  @P0 BRA `(.L_x_69) ;  /* 0xfffffffc00ec0947 */ /* 0x000fea000383ffff */
[----:B------:R-:W-:Y:S05]  /*3180*/  BSYNC B0 ;  /* 0x0000000000007941 */ /* 0x000fea0003800000 */
.L_x_68:
[----:B------:R-:W3:Y:S02]  /*3190*/  LD.E.STRONG.SYS R18, desc[UR8][R8.64+0x3c] ;  /* 0x00003c0808127980 */ /* 0x000ee4000c115900 */
[----:B---3--:R-:W-:-:S05]  /*31a0*/  IMAD.HI R19, R18, 0x66666667, RZ ;  /* 0x6666666712137827 */ /* 0x008fca00078e02ff */
[----:B------:R-:W-:-:S04]  /*31b0*/  SHF.R.U32.HI R20, RZ, 0x1f, R19 ;  /* 0x0000001fff147819 */ /* 0x000fc80000011613 */
[----:B------:R-:W-:-:S05]  /*31c0*/  LEA.HI.SX32 R19, R19, R20, 0x1e ;  /* 0x0000001413137211 */ /* 0x000fca00078ff2ff */
[----:B------:R-:W-:-:S04]  /*31d0*/  IMAD R19, R19, -0xa, R18 ;  /* 0xfffffff613137824 */ /* 0x000fc800078e0212 */
[----:B------:R-:W-:-:S05]  /*31e0*/  IMAD.WIDE R18, R19, 0x8, R8 ;  /* 0x0000000813127825 */ /* 0x000fca00078e0208 */
[----:B--2---:R1:W-:Y:S01]  /*31f0*/  ST.E.64 desc[UR8][R18.64+0x48], R10 ;  /* 0x0000480a12007985 */ /* 0x0043e2000c101b08 */
[----:B------:R-:W-:Y:S06]  /*3200*/  MEMBAR.SC.SYS ;  /* 0x0000000000007992 */ /* 0x000fec0000003000 */
[----:B------:R-:W-:-:S00]  /*3210*/  ERRBAR ;  /* 0x00000000000079ab */ /* 0x000fc00000000000 */
[----:B------:R-:W-:Y:S06]  /*3220*/  CGAERRBAR ;  /* 0x00000000000075ab */ /* 0x000fec0000000000 */
[----:B------:R-:W-:Y:S04]  /*3230*/  CCTL.IVALL ;  /* 0x00000000ff00798f */ /* 0x000fe80002000000 */
[----:B-1----:R-:W2:Y:S02]  /*3240*/  LD.E.STRONG.SYS R10, desc[UR8][R8.64+0x3c] ;  /* 0x00003c08080a7980 */ /* 0x002ea4000c115900 */
[----:B--2---:R-:W-:-:S05]  /*3250*/  VIADD R11, R10, 0x1 ;  /* 0x000000010a0b7836 */ /* 0x004fca0000000000 */
[----:B------:R2:W-:Y:S01]  /*3260*/  ST.E.STRONG.SYS desc[UR8][R8.64+0x3c], R11 ;  /* 0x00003c0b08007985 */ /* 0x0005e2000c115908 */
[----:B------:R-:W-:Y:S06]  /*3270*/  MEMBAR.SC.SYS ;  /* 0x0000000000007992 */ /* 0x000fec0000003000 */
[----:B------:R-:W-:-:S00]  /*3280*/  ERRBAR ;  /* 0x00000000000079ab */ /* 0x000fc00000000000 */
[----:B------:R-:W-:Y:S06]  /*3290*/  CGAERRBAR ;  /* 0x00000000000075ab */ /* 0x000fec0000000000 */
[----:B------:R-:W-:Y:S01]  /*32a0*/  CCTL.IVALL ;  /* 0x00000000ff00798f */ /* 0x000fe20002000000 */
.L_x_67:
[----:B------:R-:W-:Y:S05]  /*32b0*/  WARPSYNC.ALL ;  /* 0x0000000000007948 */ /* 0x000fea0003800000 */
[----:B------:R-:W-:Y:S06]  /*32c0*/  BAR.SYNC.DEFER_BLOCKING 0x0 ;  /* 0x0000000000007b1d */ /* 0x000fec0000010000 */
[----:B------:R-:W-:Y:S05]  /*32d0*/  BRA `(.L_x_70) ;  /* 0xffffffd400347947 */ /* 0x000fea000383ffff */
.L_x_9:
[----:B------:R-:W-:Y:S06]  /*32e0*/  BAR.SYNC.DEFER_BLOCKING 0x0 ;  /* 0x0000000000007b1d */ /* 0x000fec0000010000 */
[----:B------:R-:W-:Y:S05]  /*32f0*/  EXIT ;  /* 0x000000000000794d */ /* 0x000fea0003800000 */
        .weak           $__internal_0_$__cuda_sm20_div_rn_f64_full
        .type           $__internal_0_$__cuda_sm20_div_rn_f64_full,@function
        .size           $__internal_0_$__cuda_sm20_div_rn_f64_full,(.L_x_104 - $__internal_0_$__cuda_sm20_div_rn_f64_full)
$__internal_0_$__cuda_sm20_div_rn_f64_full:
[----:B------:R-:W-:Y:S01]  /*3300*/  FSETP.GEU.AND P2, PT, |R37|, 1.469367938527859385e-39, PT ;  /* 0x001000002500780b */ /* 0x000fe20003f4e200 */
[----:B------:R-:W-:Y:S01]  /*3310*/  IMAD.MOV.U32 R26, RZ, RZ, 0x1ca00000 ;  /* 0x1ca00000ff1a7424 */ /* 0x000fe200078e00ff */
[C---:B------:R-:W-:Y:S01]  /*3320*/  FSETP.GEU.AND P0, PT, |R19|.reuse, 1.469367938527859385e-39, PT ;  /* 0x001000001300780b */ /* 0x040fe20003f0e200 */
[----:B------:R-:W-:Y:S01]  /*3330*/  IMAD.MOV.U32 R38, RZ, RZ, 0x1 ;  /* 0x00000001ff267424 */ /* 0x000fe200078e00ff */
[----:B------:R-:W-:Y:S01]  /*3340*/  LOP3.LUT R10, R19, 0x800fffff, RZ, 0xc0, !PT ;  /* 0x800fffff130a7812 */ /* 0x000fe200078ec0ff */
[----:B------:R-:W-:Y:S01]  /*3350*/  BSSY.RECONVERGENT B1, `(.L_x_71) ;  /* 0x0000052000017945 */ /* 0x000fe20003800200 */
[----:B------:R-:W-:Y:S02]  /*3360*/  LOP3.LUT R28, R37, 0x7ff00000, RZ, 0xc0, !PT ;  /* 0x7ff00000251c7812 */ /* 0x000fe400078ec0ff */
[----:B------:R-:W-:Y:S01]  /*3370*/  LOP3.LUT R11, R10, 0x3ff00000, RZ, 0xfc, !PT ;  /* 0x3ff000000a0b7812 */ /* 0x000fe200078efcff */
[----:B------:R-:W-:Y:S01]  /*3380*/  IMAD.MOV.U32 R10, RZ, RZ, R18 ;  /* 0x000000ffff0a7224 */ /* 0x000fe200078e0012 */
[----:B------:R-:W-:-:S03]  /*3390*/  LOP3.LUT R29, R19, 0x7ff00000, RZ, 0xc0, !PT ;  /* 0x7ff00000131d7812 */ /* 0x000fc600078ec0ff */
[----:B------:R-:W-:Y:S01]  /*33a0*/  @!P2 LOP3.LUT R21, R19, 0x7ff00000, RZ, 0xc0, !PT ;  /* 0x7ff000001315a812 */ /* 0x000fe200078ec0ff */
[----:B------:R-:W-:Y:S01]  /*33b0*/  @!P2 IMAD.MOV.U32 R22, RZ, RZ, RZ ;  /* 0x000000ffff16a224 */ /* 0x000fe200078e00ff */
[----:B------:R-:W-:Y:S01]  /*33c0*/  @!P0 DMUL R10, R18, 8.98846567431157953865e+307 ;  /* 0x7fe00000120a8828 */ /* 0x000fe20000000000 */
[C---:B------:R-:W-:Y:S02]  /*33d0*/  ISETP.GE.U32.AND P1, PT, R28.reuse, R29, PT ;  /* 0x0000001d1c00720c */ /* 0x040fe40003f26070 */
[----:B------:R-:W-:Y:S02]  /*33e0*/  @!P2 ISETP.GE.U32.AND P3, PT, R28, R21, PT ;  /* 0x000000151c00a20c */ /* 0x000fe40003f66070 */
[C---:B------:R-:W-:Y:S01]  /*33f0*/  SEL R21, R26.reuse, 0x63400000, !P1 ;  /* 0x634000001a157807 */ /* 0x040fe20004800000 */
[----:B------:R-:W0:Y:S01]  /*3400*/  MUFU.RCP64H R39, R11 ;  /* 0x0000000b00277308 */ /* 0x000e220000001800 */
[----:B------:R-:W-:Y:S02]  /*3410*/  @!P2 SEL R23, R26, 0x63400000, !P3 ;  /* 0x634000001a17a807 */ /* 0x000fe40005800000 */
[----:B------:R-:W-:-:S02]  /*3420*/  LOP3.LUT R21, R21, 0x800fffff, R37, 0xf8, !PT ;  /* 0x800fffff15157812 */ /* 0x000fc400078ef825 */
[----:B------:R-:W-:Y:S02]  /*3430*/  @!P2 LOP3.LUT R20, R23, 0x80000000, R37, 0xf8, !PT ;  /* 0x800000001714a812 */ /* 0x000fe400078ef825 */
[----:B------:R-:W-:Y:S02]  /*3440*/  @!P0 LOP3.LUT R29, R11, 0x7ff00000, RZ, 0xc0, !PT ;  /* 0x7ff000000b1d8812 */ /* 0x000fe400078ec0ff */
[----:B------:R-:W-:Y:S01]  /*3450*/  @!P2 LOP3.LUT R23, R20, 0x100000, RZ, 0xfc, !PT ;  /* 0x001000001417a812 */ /* 0x000fe200078efcff */
[----:B------:R-:W-:-:S06]  /*3460*/  IMAD.MOV.U32 R20, RZ, RZ, R36 ;  /* 0x000000ffff147224 */ /* 0x000fcc00078e0024 */
[----:B------:R-:W-:Y:S02]  /*3470*/  @!P2 DFMA R20, R20, 2, -R22 ;  /* 0x400000001414a82b */ /* 0x000fe40000000816 */
[----:B0-----:R-:W-:-:S08]  /*3480*/  DFMA R22, R38, -R10, 1 ;  /* 0x3ff000002616742b */ /* 0x001fd0000000080a */
[----:B------:R-:W-:Y:S01]  /*3490*/  DFMA R22, R22, R22, R22 ;  /* 0x000000161616722b */ /* 0x000fe20000000016 */
[----:B------:R-:W-:-:S05]  /*34a0*/  @!P2 LOP3.LUT R28, R21, 0x7ff00000, RZ, 0xc0, !PT ;  /* 0x7ff00000151ca812 */ /* 0x000fca00078ec0ff */
[----:B------:R-:W-:Y:S02]  /*34b0*/  VIADD R30, R28, 0xffffffff ;  /* 0xffffffff1c1e7836 */ /* 0x000fe40000000000 */
[----:B------:R-:W-:-:S03]  /*34c0*/  DFMA R38, R38, R22, R38 ;  /* 0x000000162626722b */ /* 0x000fc60000000026 */
[----:B------:R-:W-:Y:S01]  /*34d0*/  ISETP.GT.U32.AND P0, PT, R30, 0x7feffffe, PT ;  /* 0x7feffffe1e00780c */ /* 0x000fe20003f04070 */
[----:B------:R-:W-:-:S04]  /*34e0*/  VIADD R30, R29, 0xffffffff ;  /* 0xffffffff1d1e7836 */ /* 0x000fc80000000000 */
[----:B------:R-:W-:Y:S01]  /*34f0*/  DFMA R40, R38, -R10, 1 ;  /* 0x3ff000002628742b */ /* 0x000fe2000000080a */
[----:B------:R-:W-:-:S07]  /*3500*/  ISETP.GT.U32.OR P0, PT, R30, 0x7feffffe, P0 ;  /* 0x7feffffe1e00780c */ /* 0x000fce0000704470 */
[----:B------:R-:W-:-:S08]  /*3510*/  DFMA R40, R38, R40, R38 ;  /* 0x000000282628722b */ /* 0x000fd00000000026 */
[----:B------:R-:W-:-:S08]  /*3520*/  DMUL R38, R40, R20 ;  /* 0x0000001428267228 */ /* 0x000fd00000000000 */
[----:B------:R-:W-:-:S08]  /*3530*/  DFMA R22, R38, -R10, R20 ;  /* 0x8000000a2616722b */ /* 0x000fd00000000014 */
[----:B------:R-:W-:Y:S01]  /*3540*/  DFMA R22, R40, R22, R38 ;  /* 0x000000162816722b */ /* 0x000fe20000000026 */
[----:B------:R-:W-:Y:S10]  /*3550*/  @P0 BRA `(.L_x_72) ;  /* 0x0000000000700947 */ /* 0x000ff40003800000 */
[----:B------:R-:W-:Y:S01]  /*3560*/  LOP3.LUT R28, R37, 0x7ff00000, RZ, 0xc0, !PT ;  /* 0x7ff00000251c7812 */ /* 0x000fe200078ec0ff */
[----:B------:R-:W-:Y:S01]  /*3570*/  IMAD.MOV.U32 R36, RZ, RZ, RZ ;  /* 0x000000ffff247224 */ /* 0x000fe200078e00ff */
[----:B------:R-:W-:-:S04]  /*3580*/  LOP3.LUT R29, R19, 0x7ff00000, RZ, 0xc0, !PT ;  /* 0x7ff00000131d7812 */ /* 0x000fc800078ec0ff */
[CC--:B------:R-:W-:Y:S02]  /*3590*/  VIADDMNMX R30, R28.reuse, -R29.reuse, 0xb9600000, !PT ;  /* 0xb96000001c1e7446 */ /* 0x0c0fe4000780091d */
[----:B------:R-:W-:Y:S02]  /*35a0*/  ISETP.GE.U32.AND P0, PT, R28, R29, PT ;  /* 0x0000001d1c00720c */ /* 0x000fe40003f06070 */
[----:B------:R-:W-:Y:S02]  /*35b0*/  VIMNMX R30, PT, PT, R30, 0x46a00000, PT ;  /* 0x46a000001e1e7848 */ /* 0x000fe40003fe0100 */
[----:B------:R-:W-:-:S05]  /*35c0*/  SEL R29, R26, 0x63400000, !P0 ;  /* 0x634000001a1d7807 */ /* 0x000fca0004000000 */
[----:B------:R-:W-:-:S04]  /*35d0*/  IMAD.IADD R29, R30, 0x1, -R29 ;  /* 0x000000011e1d7824 */ /* 0x000fc800078e0a1d */
[----:B------:R-:W-:-:S06]  /*35e0*/  VIADD R37, R29, 0x7fe00000 ;  /* 0x7fe000001d257836 */ /* 0x000fcc0000000000 */
[----:B------:R-:W-:-:S10]  /*35f0*/  DMUL R38, R22, R36 ;  /* 0x0000002416267228 */ /* 0x000fd40000000000 */
[----:B------:R-:W-:-:S13]  /*3600*/  FSETP.GTU.AND P0, PT, |R39|, 1.469367938527859385e-39, PT ;  /* 0x001000002700780b */ /* 0x000fda0003f0c200 */
[----:B------:R-:W-:Y:S05]  /*3610*/  @P0 BRA `(.L_x_73) ;  /* 0x0000000000940947 */ /* 0x000fea0003800000 */
[----:B------:R-:W-:Y:S01]  /*3620*/  DFMA R10, R22, -R10, R20 ;  /* 0x8000000a160a722b */ /* 0x000fe20000000014 */
[----:B------:R-:W-:-:S09]  /*3630*/  IMAD.MOV.U32 R36, RZ, RZ, RZ ;  /* 0x000000ffff247224 */ /* 0x000fd200078e00ff */
[C---:B------:R-:W-:Y:S02]  /*3640*/  FSETP.NEU.AND P0, PT, R11.reuse, RZ, PT ;  /* 0x000000ff0b00720b */ /* 0x040fe40003f0d000 */
[----:B------:R-:W-:-:S04]  /*3650*/  LOP3.LUT R18, R11, 0x80000000, R19, 0x48, !PT ;  /* 0x800000000b127812 */ /* 0x000fc800078e4813 */
[----:B------:R-:W-:-:S07]  /*3660*/  LOP3.LUT R37, R18, R37, RZ, 0xfc, !PT ;  /* 0x0000002512257212 */ /* 0x000fce00078efcff */
[----:B------:R-:W-:Y:S05]  /*3670*/  @!P0 BRA `(.L_x_73) ;  /* 0x00000000007c8947 */ /* 0x000fea0003800000 */
[----:B------:R-:W-:Y:S01]  /*3680*/  IMAD.MOV R11, RZ, RZ, -R29 ;  /* 0x000000ffff0b7224 */ /* 0x000fe200078e0a1d */
[----:B------:R-:W-:Y:S01]  /*3690*/  IADD3 R29, PT, PT, -R29, -0x43300000, RZ ;  /* 0xbcd000001d1d7810 */ /* 0x000fe20007ffe1ff */
[----:B------:R-:W-:-:S06]  /*36a0*/  IMAD.MOV.U32 R10, RZ, RZ, RZ ;  /* 0x000000ffff0a7224 */ /* 0x000fcc00078e00ff */
[----:B------:R-:W-:Y:S02]  /*36b0*/  DFMA R10, R38, -R10, R22 ;  /* 0x8000000a260a722b */ /* 0x000fe40000000016 */
[----:B------:R-:W-:-:S08]  /*36c0*/  DMUL.RP R22, R22, R36 ;  /* 0x0000002416167228 */ /* 0x000fd00000008000 */
[----:B------:R-:W-:Y:S02]  /*36d0*/  FSETP.NEU.AND P0, PT, |R11|, R29, PT ;  /* 0x0000001d0b00720b */ /* 0x000fe40003f0d200 */
[----:B------:R-:W-:Y:S02]  /*36e0*/  LOP3.LUT R11, R23, R18, RZ, 0x3c, !PT ;  /* 0x00000012170b7212 */ /* 0x000fe400078e3cff */
[----:B------:R-:W-:Y:S02]  /*36f0*/  FSEL R38, R22, R38, !P0 ;  /* 0x0000002616267208 */ /* 0x000fe40004000000 */
[----:B------:R-:W-:Y:S01]  /*3700*/  FSEL R39, R11, R39, !P0 ;  /* 0x000000270b277208 */ /* 0x000fe20004000000 */
[----:B------:R-:W-:Y:S06]  /*3710*/  BRA `(.L_x_73) ;  /* 0x0000000000547947 */ /* 0x000fec0003800000 */
.L_x_72:
[----:B------:R-:W-:-:S14]  /*3720*/  DSETP.NAN.AND P0, PT, R36, R36, PT ;  /* 0x000000242400722a */ /* 0x000fdc0003f08000 */
[----:B------:R-:W-:Y:S05]  /*3730*/  @P0 BRA `(.L_x_74) ;  /* 0x0000000000440947 */ /* 0x000fea0003800000 */
[----:B------:R-:W-:-:S14]  /*3740*/  DSETP.NAN.AND P0, PT, R18, R18, PT ;  /* 0x000000121200722a */ /* 0x000fdc0003f08000 */
[----:B------:R-:W-:Y:S05]  /*3750*/  @P0 BRA `(.L_x_75) ;  /* 0x0000000000300947 */ /* 0x000fea0003800000 */
[----:B------:R-:W-:Y:S01]  /*3760*/  ISETP.NE.AND P0, PT, R28, R29, PT ;  /* 0x0000001d1c00720c */ /* 0x000fe20003f05270 */
[----:B------:R-:W-:Y:S02]  /*3770*/  IMAD.MOV.U32 R38, RZ, RZ, 0x0 ;  /* 0x00000000ff267424 */ /* 0x000fe400078e00ff */
[----:B------:R-:W-:-:S10]  /*3780*/  IMAD.MOV.U32 R39, RZ, RZ, -0x80000 ;  /* 0xfff80000ff277424 */ /* 0x000fd400078e00ff */
[----:B------:R-:W-:Y:S05]  /*3790*/  @!P0 BRA `(.L_x_73) ;  /* 0x0000000000348947 */ /* 0x000fea0003800000 */
[----:B------:R-:W-:Y:S02]  /*37a0*/  ISETP.NE.AND P0, PT, R28, 0x7ff00000, PT ;  /* 0x7ff000001c00780c */ /* 0x000fe40003f05270 */
[----:B------:R-:W-:Y:S02]  /*37b0*/  LOP3.LUT R39, R37, 0x80000000, R19, 0x48, !PT ;  /* 0x8000000025277812 */ /* 0x000fe400078e4813 */
[----:B------:R-:W-:-:S13]  /*37c0*/  ISETP.EQ.OR P0, PT, R29, RZ, !P0 ;  /* 0x000000ff1d00720c */ /* 0x000fda0004702670 */
[----:B------:R-:W-:Y:S01]  /*37d0*/  @P0 LOP3.LUT R10, R39, 0x7ff00000, RZ, 0xfc, !PT ;  /* 0x7ff00000270a0812 */ /* 0x000fe200078efcff */
[----:B------:R-:W-:Y:S02]  /*37e0*/  @!P0 IMAD.MOV.U32 R38, RZ, RZ, RZ ;  /* 0x000000ffff268224 */ /* 0x000fe400078e00ff */
[----:B------:R-:W-:Y:S02]  /*37f0*/  @P0 IMAD.MOV.U32 R38, RZ, RZ, RZ ;  /* 0x000000ffff260224 */ /* 0x000fe400078e00ff */
[----:B------:R-:W-:Y:S01]  /*3800*/  @P0 IMAD.MOV.U32 R39, RZ, RZ, R10 ;  /* 0x000000ffff270224 */ /* 0x000fe200078e000a */
[----:B------:R-:W-:Y:S06]  /*3810*/  BRA `(.L_x_73) ;  /* 0x0000000000147947 */ /* 0x000fec0003800000 */
.L_x_75:
[----:B------:R-:W-:Y:S01]  /*3820*/  LOP3.LUT R39, R19, 0x80000, RZ, 0xfc, !PT ;  /* 0x0008000013277812 */ /* 0x000fe200078efcff */
[----:B------:R-:W-:Y:S01]  /*3830*/  IMAD.MOV.U32 R38, RZ, RZ, R18 ;  /* 0x000000ffff267224 */ /* 0x000fe200078e0012 */
[----:B------:R-:W-:Y:S06]  /*3840*/  BRA `(.L_x_73) ;  /* 0x0000000000087947 */ /* 0x000fec0003800000 */
.L_x_74:
[----:B------:R-:W-:Y:S01]  /*3850*/  LOP3.LUT R39, R37, 0x80000, RZ, 0xfc, !PT ;  /* 0x0008000025277812 */ /* 0x000fe200078efcff */
[----:B------:R-:W-:-:S07]  /*3860*/  IMAD.MOV.U32 R38, RZ, RZ, R36 ;  /* 0x000000ffff267224 */ /* 0x000fce00078e0024 */
.L_x_73:
[----:B------:R-:W-:Y:S05]  /*3870*/  BSYNC.RECONVERGENT B1 ;  /* 0x0000000000017941 */ /* 0x000fea0003800200 */
.L_x_71:
[----:B------:R-:W-:Y:S02]  /*3880*/  IMAD.MOV.U32 R10, RZ, RZ, R8 ;  /* 0x000000ffff0a7224 */ /* 0x000fe400078e0008 */
[----:B------:R-:W-:-:S04]  /*3890*/  IMAD.MOV.U32 R11, RZ, RZ, 0x0 ;  /* 0x00000000ff0b7424 */ /* 0x000fc800078e00ff */
[----:B------:R-:W-:Y:S05]  /*38a0*/  RET.REL.NODEC R10 `(_Z17kernel_queue_modePP2QPPhS2_) ;  /* 0xffffffc40ad47950 */ /* 0x000fea0003c3ffff */
.L_x_76:
[----:B------:R-:W-:-:S00]  /*38b0*/  BRA `(.L_x_76) ;  /* 0xfffffffc00fc7947 */ /* 0x000fc0000383ffff */
[----:B------:R-:W-:-:S00]  /*38c0*/  NOP ;  /* 0x0000000000007918 */ /* 0x000fc00000000000 */
        /* <DEDUP_REMOVED lines=11> */
.L_x_104:


//--------------------- .text._Z22gpu_histogram_distancePiS_Pd --------------------------
	.section	.text._Z22gpu_histogram_distancePiS_Pd,"ax",@progbits
	.align	128
        .global         _Z22gpu_histogram_distancePiS_Pd
        .type           _Z22gpu_histogram_distancePiS_Pd,@function
        .size           _Z22gpu_histogram_distancePiS_Pd,(.L_x_105 - _Z22gpu_histogram_distancePiS_Pd)
        .other          _Z22gpu_histogram_distancePiS_Pd,@"STO_CUDA_ENTRY STV_DEFAULT"
_Z22gpu_histogram_distancePiS_Pd:
.text._Z22gpu_histogram_distancePiS_Pd:
[----:B------:R-:W-:Y:S01]  /*0000*/  LDC R1, c[0x0][0x37c] ;  /* 0x0000df00ff017b82 */ /* 0x000fe20000000800 */
[----:B------:R-:W0:Y:S07]  /*0010*/  S2R R0, SR_TID.X ;  /* 0x0000000000007919 */ /* 0x000e2e0000002100 */
[----:B------:R-:W0:Y:S01]  /*0020*/  LDC.64 R4, c[0x0][0x390] ;  /* 0x0000e400ff047b82 */ /* 0x000e220000000a00 */
[----:B------:R-:W1:Y:S07]  /*0030*/  LDCU.64 UR4, c[0x0][0x358] ;  /* 0x00006b00ff0477ac */ /* 0x000e6e0008000a00 */
[----:B------:R-:W2:Y:S08]  /*0040*/  LDC.64 R6, c[0x0][0x388] ;  /* 0x0000e200ff067b82 */ /* 0x000eb00000000a00 */
[----:B------:R-:W3:Y:S01]  /*0050*/  LDC.64 R8, c[0x0][0x380] ;  /* 0x0000e000ff087b82 */ /* 0x000ee20000000a00 */
[----:B0-----:R-:W-:-:S04]  /*0060*/  IMAD.WIDE.U32 R4, R0, 0x8, R4 ;  /* 0x0000000800047825 */ /* 0x001fc800078e0004 */
[C---:B--2---:R-:W-:Y:S01]  /*0070*/  IMAD.WIDE.U32 R6, R0.reuse, 0x4, R6 ;  /* 0x0000000400067825 */ /* 0x044fe200078e0006 */
[----:B-1----:R0:W-:Y:S03]  /*0080*/  STG.E.64 desc[UR4][R4.64], RZ ;  /* 0x000000ff04007986 */ /* 0x0021e6000c101b04 */
[----:B---3--:R-:W-:Y:S01]  /*0090*/  IMAD.WIDE.U32 R8, R0, 0x4, R8 ;  /* 0x0000000400087825 */ /* 0x008fe200078e0008 */
[----:B------:R-:W2:Y:S04]  /*00a0*/  LDG.E R13, desc[UR4][R6.64] ;  /* 0x00000004060d7981 */ /* 0x000ea8000c1e1900 */
[----:B------:R-:W3:Y:S01]  /*00b0*/  LDG.E R12, desc[UR4][R8.64] ;  /* 0x00000004080c7981 */ /* 0x000ee2000c1e1900 */
[----:B------:R-:W-:Y:S01]  /*00c0*/  BSSY.RECONVERGENT B0, `(.L_x_77) ;  /* 0x000001c000007945 */ /* 0x000fe20003800200 */
[----:B--2---:R-:W-:-:S05]  /*00d0*/  IMAD.MOV R3, RZ, RZ, -R13 ;  /* 0x000000ffff037224 */ /* 0x004fca00078e0a0d */
[----:B---3--:R-:W-:-:S13]  /*00e0*/  ISETP.NE.AND P0, PT, R12, R3, PT ;  /* 0x000000030c00720c */ /* 0x008fda0003f05270 */
[----:B0-----:R-:W-:Y:S05]  /*00f0*/  @!P0 BRA `(.L_x_78) ;  /* 0x0000000000608947 */ /* 0x001fea0003800000 */
[C-C-:B------:R-:W-:Y:S01]  /*0100*/  IMAD.IADD R26, R12.reuse, 0x1, R13.reuse ;  /* 0x000000010c1a7824 */ /* 0x140fe200078e020d */
[----:B------:R-:W-:Y:S01]  /*0110*/  BSSY.RECONVERGENT B1, `(.L_x_79) ;  /* 0x0000015000017945 */ /* 0x000fe20003800200 */
[----:B------:R-:W-:Y:S02]  /*0120*/  IMAD.MOV.U32 R2, RZ, RZ, 0x1 ;  /* 0x00000001ff027424 */ /* 0x000fe400078e00ff */
[----:B------:R-:W-:Y:S02]  /*0130*/  IMAD.IADD R12, R12, 0x1, -R13 ;  /* 0x000000010c0c7824 */ /* 0x000fe400078e0a0d */
[----:B------:R-:W0:Y:S02]  /*0140*/  I2F.F64 R26, R26 ;  /* 0x0000001a001a7312 */ /* 0x000e240000201c00 */
[----:B------:R-:W-:-:S06]  /*0150*/  IMAD R12, R12, R12, RZ ;  /* 0x0000000c0c0c7224 */ /* 0x000fcc00078e02ff */
[----:B------:R-:W1:Y:S08]  /*0160*/  I2F.F64.U32 R12, R12 ;  /* 0x0000000c000c7312 */ /* 0x000e700000201800 */
[----:B0-----:R-:W0:Y:S01]  /*0170*/  MUFU.RCP64H R3, R27 ;  /* 0x0000001b00037308 */ /* 0x001e220000001800 */
[----:B-1----:R-:W-:Y:S01]  /*0180*/  FSETP.GEU.AND P1, PT, |R13|, 6.5827683646048100446e-37, PT ;  /* 0x036000000d00780b */ /* 0x002fe20003f2e200 */
[----:B0-----:R-:W-:-:S08]  /*0190*/  DFMA R10, -R26, R2, 1 ;  /* 0x3ff000001a0a742b */ /* 0x001fd00000000102 */
        /* <DEDUP_REMOVED lines=11> */
[----:B------:R-:W-:Y:S05]  /*0250*/  CALL.REL.NOINC `($__internal_1_$__cuda_sm20_div_rn_f64_full) ;  /* 0x0000000400487944 */ /* 0x000fea0003c00000 */
.L_x_80:
[----:B------:R-:W-:Y:S05]  /*0260*/  BSYNC.RECONVERGENT B1 ;  /* 0x0000000000017941 */ /* 0x000fea0003800200 */
.L_x_79:
[----:B------:R0:W-:Y:S02]  /*0270*/  STG.E.64 desc[UR4][R4.64], R2 ;  /* 0x0000000204007986 */ /* 0x0001e4000c101b04 */
.L_x_78:
[----:B------:R-:W-:Y:S05]  /*0280*/  BSYNC.RECONVERGENT B0 ;  /* 0x0000000000007941 */ /* 0x000fea0003800200 */
.L_x_77:
[C---:B------:R-:W-:Y:S01]  /*0290*/  ISETP.GT.U32.AND P6, PT, R0.reuse, 0x7f, PT ;  /* 0x0000007f0000780c */ /* 0x040fe20003fc4070 */
[----:B------:R1:W-:Y:S01]  /*02a0*/  STG.E desc[UR4][R6.64], RZ ;  /* 0x000000ff06007986 */ /* 0x0003e2000c101904 */
[C---:B------:R-:W-:Y:S01]  /*02b0*/  ISETP.GT.U32.AND P1, PT, R0.reuse, 0x3f, PT ;  /* 0x0000003f0000780c */ /* 0x040fe20003f24070 */
[----:B------:R-:W-:Y:S01]  /*02c0*/  BSSY.RECONVERGENT B0, `(.L_x_81) ;  /* 0x000000f000007945 */ /* 0x000fe20003800200 */
[C---:B------:R-:W-:Y:S01]  /*02d0*/  ISETP.GT.U32.AND P0, PT, R0.reuse, 0x1f, PT ;  /* 0x0000001f0000780c */ /* 0x040fe20003f04070 */
[----:B------:R1:W-:Y:S01]  /*02e0*/  STG.E desc[UR4][R8.64], RZ ;  /* 0x000000ff08007986 */ /* 0x0003e2000c101904 */
[----:B0-----:R-:W-:Y:S01]  /*02f0*/  P2R R2, PR, RZ, 0x2 ;  /* 0x00000002ff027803 */ /* 0x001fe20000000000 */
[----:B------:R-:W-:Y:S01]  /*0300*/  BAR.SYNC.DEFER_BLOCKING 0x0 ;  /* 0x0000000000007b1d */ /* 0x000fe20000010000 */
[C---:B------:R-:W-:Y:S02]  /*0310*/  ISETP.GT.U32.AND P1, PT, R0.reuse, 0xf, PT ;  /* 0x0000000f0000780c */ /* 0x040fe40003f24070 */
[----:B------:R-:W-:-:S02]  /*0320*/  ISETP.GT.U32.AND P2, PT, R0, 0x7, PT ;  /* 0x000000070000780c */ /* 0x000fc40003f44070 */
[C---:B------:R-:W-:Y:S02]  /*0330*/  ISETP.GT.U32.AND P3, PT, R0.reuse, 0x3, PT ;  /* 0x000000030000780c */ /* 0x040fe40003f64070 */
[C---:B------:R-:W-:Y:S02]  /*0340*/  ISETP.GT.U32.AND P4, PT, R0.reuse, 0x1, PT ;  /* 0x000000010000780c */ /* 0x040fe40003f84070 */
[----:B------:R-:W-:Y:S01]  /*0350*/  ISETP.NE.AND P5, PT, R0, RZ, PT ;  /* 0x000000ff0000720c */ /* 0x000fe20003fa5270 */
[----:B-1----:R-:W-:-:S12]  /*0360*/  @P6 BRA `(.L_x_82) ;  /* 0x0000000000106947 */ /* 0x002fd80003800000 */
[----:B------:R-:W2:Y:S04]  /*0370*/  LDG.E.64 R2, desc[UR4][R4.64] ;  /* 0x0000000404027981 */ /* 0x000ea8000c1e1b00 */
[----:B------:R-:W2:Y:S02]  /*0380*/  LDG.E.64 R6, desc[UR4][R4.64+0x400] ;  /* 0x0004000404067981 */ /* 0x000ea4000c1e1b00 */
[----:B--2---:R-:W-:-:S07]  /*0390*/  DADD R2, R2, R6 ;  /* 0x0000000002027229 */ /* 0x004fce0000000006 */
[----:B------:R0:W-:Y:S04]  /*03a0*/  STG.E.64 desc[UR4][R4.64], R2 ;  /* 0x0000000204007986 */ /* 0x0001e8000c101b04 */
.L_x_82:
[----:B------:R-:W-:Y:S05]  /*03b0*/  BSYNC.RECONVERGENT B0 ;  /* 0x0000000000007941 */ /* 0x000fea0003800200 */
.L_x_81:
[----:B------:R-:W-:Y:S01]  /*03c0*/  BAR.SYNC.DEFER_BLOCKING 0x0 ;  /* 0x0000000000007b1d */ /* 0x000fe20000010000 */
[----:B------:R-:W-:-:S05]  /*03d0*/  ISETP.GT.U32.AND P6, PT, R0, 0x3f, PT ;  /* 0x0000003f0000780c */ /* 0x000fca0003fc4070 */
[----:B------:R-:W-:Y:S08]  /*03e0*/  BSSY.RECONVERGENT B0, `(.L_x_83) ;  /* 0x0000006000007945 */ /* 0x000ff00003800200 */
[----:B------:R-:W-:Y:S05]  /*03f0*/  @P6 BRA `(.L_x_84) ;  /* 0x0000000000106947 */ /* 0x000fea0003800000 */
[----:B0-----:R-:W2:Y:S04]  /*0400*/  LDG.E.64 R2, desc[UR4][R4.64] ;  /* 0x0000000404027981 */ /* 0x001ea8000c1e1b00 */
[----:B------:R-:W2:Y:S02]  /*0410*/  LDG.E.64 R6, desc[UR4][R4.64+0x200] ;  /* 0x0002000404067981 */ /* 0x000ea4000c1e1b00 */
[----:B--2---:R-:W-:-:S07]  /*0420*/  DADD R2, R2, R6 ;  /* 0x0000000002027229 */ /* 0x004fce0000000006 */
[----:B------:R1:W-:Y:S04]  /*0430*/  STG.E.64 desc[UR4][R4.64], R2 ;  /* 0x0000000204007986 */ /* 0x0003e8000c101b04 */
.L_x_84:
[----:B------:R-:W-:Y:S05]  /*0440*/  BSYNC.RECONVERGENT B0 ;  /* 0x0000000000007941 */ /* 0x000fea0003800200 */
.L_x_83:
[----:B------:R-:W-:Y:S06]  /*0450*/  BAR.SYNC.DEFER_BLOCKING 0x0 ;  /* 0x0000000000007b1d */ /* 0x000fec0000010000 */
[----:B------:R-:W-:Y:S04]  /*0460*/  BSSY.RECONVERGENT B0, `(.L_x_85) ;  /* 0x0000006000007945 */ /* 0x000fe80003800200 */
[----:B------:R-:W-:Y:S05]  /*0470*/  @P0 BRA `(.L_x_86) ;  /* 0x0000000000100947 */ /* 0x000fea0003800000 */
[----:B01----:R-:W2:Y:S04]  /*0480*/  LDG.E.64 R2, desc[UR4][R4.64] ;  /* 0x0000000404027981 */ /* 0x003ea8000c1e1b00 */
[----:B------:R-:W2:Y:S02]  /*0490*/  LDG.E.64 R6, desc[UR4][R4.64+0x100] ;  /* 0x0001000404067981 */ /* 0x000ea4000c1e1b00 */
[----:B--2---:R-:W-:-:S07]  /*04a0*/  DADD R2, R2, R6 ;  /* 0x0000000002027229 */ /* 0x004fce0000000006 */
[----:B------:R2:W-:Y:S04]  /*04b0*/  STG.E.64 desc[UR4][R4.64], R2 ;  /* 0x0000000204007986 */ /* 0x0005e8000c101b04 */
.L_x_86:
[----:B------:R-:W-:Y:S05]  /*04c0*/  BSYNC.RECONVERGENT B0 ;  /* 0x0000000000007941 */ /* 0x000fea0003800200 */
.L_x_85:
[----:B------:R-:W-:Y:S06]  /*04d0*/  BAR.SYNC.DEFER_BLOCKING 0x0 ;  /* 0x0000000000007b1d */ /* 0x000fec0000010000 */
[----:B------:R-:W-:Y:S04]  /*04e0*/  BSSY.RECONVERGENT B0, `(.L_x_87) ;  /* 0x0000006000007945 */ /* 0x000fe80003800200 */
[----:B------:R-:W-:Y:S05]  /*04f0*/  @P1 BRA `(.L_x_88) ;  /* 0x0000000000101947 */ /* 0x000fea0003800000 */
[----:B012---:R-:W2:Y:S04]  /*0500*/  LDG.E.64 R2, desc[UR4][R4.64] ;  /* 0x0000000404027981 */ /* 0x007ea8000c1e1b00 */
[----:B------:R-:W2:Y:S02]  /*0510*/  LDG.E.64 R6, desc[UR4][R4.64+0x80] ;  /* 0x0000800404067981 */ /* 0x000ea4000c1e1b00 */
[----:B--2---:R-:W-:-:S07]  /*0520*/  DADD R2, R2, R6 ;  /* 0x0000000002027229 */ /* 0x004fce0000000006 */
[----:B------:R3:W-:Y:S04]  /*0530*/  STG.E.64 desc[UR4][R4.64], R2 ;  /* 0x0000000204007986 */ /* 0x0007e8000c101b04 */
.L_x_88:
[----:B------:R-:W-:Y:S05]  /*0540*/  BSYNC.RECONVERGENT B0 ;  /* 0x0000000000007941 */ /* 0x000fea0003800200 */
.L_x_87:
[----:B------:R-:W-:Y:S06]  /*0550*/  BAR.SYNC.DEFER_BLOCKING 0x0 ;  /* 0x0000000000007b1d */ /* 0x000fec0000010000 */
[----:B------:R-:W-:Y:S04]  /*0560*/  BSSY.RECONVERGENT B0, `(.L_x_89) ;  /* 0x0000006000007945 */ /* 0x000fe80003800200 */
[----:B------:R-:W-:Y:S05]  /*0570*/  @P2 BRA `(.L_x_90) ;  /* 0x0000000000102947 */ /* 0x000fea0003800000 */
[----:B0123--:R-:W2:Y:S04]  /*0580*/  LDG.E.64 R2, desc[UR4][R4.64] ;  /* 0x0000000404027981 */ /* 0x00fea8000c1e1b00 */
[----:B------:R-:W2:Y:S02]  /*0590*/  LDG.E.64 R6, desc[UR4][R4.64+0x40] ;  /* 0x0000400404067981 */ /* 0x000ea4000c1e1b00 */
[----:B--2---:R-:W-:-:S07]  /*05a0*/  DADD R2, R2, R6 ;  /* 0x0000000002027229 */ /* 0x004fce0000000006 */
[----:B------:R4:W-:Y:S04]  /*05b0*/  STG.E.64 desc[UR4][R4.64], R2 ;  /* 0x0000000204007986 */ /* 0x0009e8000c101b04 */
.L_x_90:
[----:B------:R-:W-:Y:S05]  /*05c0*/  BSYNC.RECONVERGENT B0 ;  /* 0x0000000000007941 */ /* 0x000fea0003800200 */
.L_x_89:
[----:B------:R-:W-:Y:S06]  /*05d0*/  BAR.SYNC.DEFER_BLOCKING 0x0 ;  /* 0x0000000000007b1d */ /* 0x000fec0000010000 */
[----:B------:R-:W-:Y:S04]  /*05e0*/  BSSY.RECONVERGENT B0, `(.L_x_91) ;  /* 0x0000006000007945 */ /* 0x000fe80003800200 */
[----:B------:R-:W-:Y:S05]  /*05f0*/  @P3 BRA `(.L_x_92) ;  /* 0x0000000000103947 */ /* 0x000fea0003800000 */
[----:B01234-:R-:W2:Y:S04]  /*0600*/  LDG.E.64 R2, desc[UR4][R4.64] ;  /* 0x0000000404027981 */ /* 0x01fea8000c1e1b00 */
[----:B------:R-:W2:Y:S02]  /*0610*/  LDG.E.64 R6, desc[UR4][R4.64+0x20] ;  /* 0x0000200404067981 */ /* 0x000ea4000c1e1b00 */
[----:B--2---:R-:W-:-:S07]  /*0620*/  DADD R2, R2, R6 ;  /* 0x0000000002027229 */ /* 0x004fce0000000006 */
[----:B------:R0:W-:Y:S04]  /*0630*/  STG.E.64 desc[UR4][R4.64], R2 ;  /* 0x0000000204007986 */ /* 0x0001e8000c101b04 */
.L_x_92:
[----:B------:R-:W-:Y:S05]  /*0640*/  BSYNC.RECONVERGENT B0 ;  /* 0x0000000000007941 */ /* 0x000fea0003800200 */
.L_x_91:
[----:B------:R-:W-:Y:S06]  /*0650*/  BAR.SYNC.DEFER_BLOCKING 0x0 ;  /* 0x0000000000007b1d */ /* 0x000fec0000010000 */
[----:B------:R-:W-:Y:S04]  /*0660*/  BSSY.RECONVERGENT B0, `(.L_x_93) ;  /* 0x0000006000007945 */ /* 0x000fe80003800200 */
[----:B------:R-:W-:Y:S05]  /*0670*/  @P4 BRA `(.L_x_94) ;  /* 0x0000000000104947 */ /* 0x000fea0003800000 */
[----:B01234-:R-:W2:Y:S04]  /*0680*/  LDG.E.64 R2, desc[UR4][R4.64] ;  /* 0x0000000404027981 */ /* 0x01fea8000c1e1b00 */
[----:B------:R-:W2:Y:S02]  /*0690*/  LDG.E.64 R6, desc[UR4][R4.64+0x10] ;  /* 0x0000100404067981 */ /* 0x000ea4000c1e1b00 */
[----:B--2---:R-:W-:-:S07]  /*06a0*/  DADD R2, R2, R6 ;  /* 0x0000000002027229 */ /* 0x004fce0000000006 */
[----:B------:R0:W-:Y:S04]  /*06b0*/  STG.E.64 desc[UR4][R4.64], R2 ;  /* 0x0000000204007986 */ /* 0x0001e8000c101b04 */
.L_x_94:
[----:B------:R-:W-:Y:S05]  /*06c0*/  BSYNC.RECONVERGENT B0 ;  /* 0x0000000000007941 */ /* 0x000fea0003800200 */
.L_x_93:
[----:B------:R-:W-:Y:S06]  /*06d0*/  BAR.SYNC.DEFER_BLOCKING 0x0 ;  /* 0x0000000000007b1d */ /* 0x000fec0000010000 */
[----:B------:R-:W-:Y:S04]  /*06e0*/  BSSY.RECONVERGENT B0, `(.L_x_95) ;  /* 0x0000007000007945 */ /* 0x000fe80003800200 */
[----:B------:R-:W-:Y:S05]  /*06f0*/  @P5 BRA `(.L_x_96) ;  /* 0x0000000000145947 */ /* 0x000fea0003800000 */
[----:B------:R-:W5:Y:S01]  /*0700*/  LDC.64 R6, c[0x0][0x390] ;  /* 0x0000e400ff067b82 */ /* 0x000f620000000a00 */
[----:B01234-:R-:W2:Y:S04]  /*0710*/  LDG.E.64 R2, desc[UR4][R4.64] ;  /* 0x0000000404027981 */ /* 0x01fea8000c1e1b00 */
[----:B-----5:R-:W2:Y:S02]  /*0720*/  LDG.E.64 R6, desc[UR4][R6.64+0x8] ;  /* 0x0000080406067981 */ /* 0x020ea4000c1e1b00 */
[----:B--2---:R-:W-:-:S07]  /*0730*/  DADD R2, R2, R6 ;  /* 0x0000000002027229 */ /* 0x004fce0000000006 */
[----:B------:R0:W-:Y:S04]  /*0740*/  STG.E.64 desc[UR4][R4.64], R2 ;  /* 0x0000000204007986 */ /* 0x0001e8000c101b04 */
.L_x_96:
[----:B------:R-:W-:Y:S05]  /*0750*/  BSYNC.RECONVERGENT B0 ;  /* 0x0000000000007941 */ /* 0x000fea0003800200 */
.L_x_95:
[----:B------:R-:W-:Y:S06]  /*0760*/  BAR.SYNC.DEFER_BLOCKING 0x0 ;  /* 0x0000000000007b1d */ /* 0x000fec0000010000 */
[----:B------:R-:W-:Y:S05]  /*0770*/  EXIT ;  /* 0x000000000000794d */ /* 0x000fea0003800000 */
        .weak           $__internal_1_$__cuda_sm20_div_rn_f64_full
        .type           $__internal_1_$__cuda_sm20_div_rn_f64_full,@function
        .size           $__internal_1_$__cuda_sm20_div_rn_f64_full,(.L_x_105 - $__internal_1_$__cuda_sm20_div_rn_f64_full)
$__internal_1_$__cuda_sm20_div_rn_f64_full:
[C---:B------:R-:W-:Y:S01]  /*0780*/  FSETP.GEU.AND P0, PT, |R27|.reuse, 1.469367938527859385e-39, PT ;  /* 0x001000001b00780b */ /* 0x040fe20003f0e200 */
[--C-:B------:R-:W-:Y:S01]  /*0790*/  IMAD.MOV.U32 R10, RZ, RZ, R26.reuse ;  /* 0x000000ffff0a7224 */ /* 0x100fe200078e001a */
[----:B------:R-:W-:Y:S01]  /*07a0*/  LOP3.LUT R2, R27, 0x800fffff, RZ, 0xc0, !PT ;  /* 0x800fffff1b027812 */ /* 0x000fe200078ec0ff */
[----:B------:R-:W-:Y:S01]  /*07b0*/  IMAD.MOV.U32 R11, RZ, RZ, R27 ;  /* 0x000000ffff0b7224 */ /* 0x000fe200078e001b */
[C---:B------:R-:W-:Y:S01]  /*07c0*/  FSETP.GEU.AND P2, PT, |R13|.reuse, 1.469367938527859385e-39, PT ;  /* 0x001000000d00780b */ /* 0x040fe20003f4e200 */
[----:B------:R-:W-:Y:S01]  /*07d0*/  IMAD.MOV.U32 R20, RZ, RZ, 0x1 ;  /* 0x00000001ff147424 */ /* 0x000fe200078e00ff */
[----:B------:R-:W-:Y:S01]  /*07e0*/  LOP3.LUT R3, R2, 0x3ff00000, RZ, 0xfc, !PT ;  /* 0x3ff0000002037812 */ /* 0x000fe200078efcff */
[----:B------:R-:W-:Y:S01]  /*07f0*/  IMAD.MOV.U32 R2, RZ, RZ, R26 ;  /* 0x000000ffff027224 */ /* 0x000fe200078e001a */
[----:B------:R-:W-:Y:S01]  /*0800*/  LOP3.LUT R17, R13, 0x7ff00000, RZ, 0xc0, !PT ;  /* 0x7ff000000d117812 */ /* 0x000fe200078ec0ff */
[----:B------:R-:W-:Y:S01]  /*0810*/  BSSY.RECONVERGENT B2, `(.L_x_97) ;  /* 0x0000050000027945 */ /* 0x000fe20003800200 */
[----:B------:R-:W-:-:S03]  /*0820*/  LOP3.LUT R26, R27, 0x7ff00000, RZ, 0xc0, !PT ;  /* 0x7ff000001b1a7812 */ /* 0x000fc600078ec0ff */
[----:B------:R-:W-:Y:S01]  /*0830*/  @!P0 DMUL R2, R10, 8.98846567431157953865e+307 ;  /* 0x7fe000000a028828 */ /* 0x000fe20000000000 */
[----:B------:R-:W-:-:S03]  /*0840*/  ISETP.GE.U32.AND P1, PT, R17, R26, PT ;  /* 0x0000001a1100720c */ /* 0x000fc60003f26070 */
[----:B------:R-:W-:Y:S01]  /*0850*/  @!P2 LOP3.LUT R18, R11, 0x7ff00000, RZ, 0xc0, !PT ;  /* 0x7ff000000b12a812 */ /* 0x000fe200078ec0ff */
[----:B------:R-:W-:Y:S01]  /*0860*/  @!P2 IMAD.MOV.U32 R22, RZ, RZ, RZ ;  /* 0x000000ffff16a224 */ /* 0x000fe200078e00ff */
[----:B------:R-:W0:Y:S02]  /*0870*/  MUFU.RCP64H R21, R3 ;  /* 0x0000000300157308 */ /* 0x000e240000001800 */
[----:B------:R-:W-:Y:S01]  /*0880*/  @!P2 ISETP.GE.U32.AND P3, PT, R17, R18, PT ;  /* 0x000000121100a20c */ /* 0x000fe20003f66070 */
[----:B------:R-:W-:Y:S01]  /*0890*/  IMAD.MOV.U32 R18, RZ, RZ, 0x1ca00000 ;  /* 0x1ca00000ff127424 */ /* 0x000fe200078e00ff */
[----:B------:R-:W-:-:S04]  /*08a0*/  @!P0 LOP3.LUT R26, R3, 0x7ff00000, RZ, 0xc0, !PT ;  /* 0x7ff00000031a8812 */ /* 0x000fc800078ec0ff */
[----:B------:R-:W-:Y:S01]  /*08b0*/  @!P2 SEL R19, R18, 0x63400000, !P3 ;  /* 0x634000001213a807 */ /* 0x000fe20005800000 */
[----:B------:R-:W-:-:S03]  /*08c0*/  VIADD R27, R26, 0xffffffff ;  /* 0xffffffff1a1b7836 */ /* 0x000fc60000000000 */
[----:B------:R-:W-:-:S04]  /*08d0*/  @!P2 LOP3.LUT R19, R19, 0x80000000, R13, 0xf8, !PT ;  /* 0x800000001313a812 */ /* 0x000fc800078ef80d */
[----:B------:R-:W-:Y:S01]  /*08e0*/  @!P2 LOP3.LUT R23, R19, 0x100000, RZ, 0xfc, !PT ;  /* 0x001000001317a812 */ /* 0x000fe200078efcff */
[----:B0-----:R-:W-:Y:S01]  /*08f0*/  DFMA R14, R20, -R2, 1 ;  /* 0x3ff00000140e742b */ /* 0x001fe20000000802 */
[----:B------:R-:W-:-:S07]  /*0900*/  IMAD.MOV.U32 R19, RZ, RZ, R17 ;  /* 0x000000ffff137224 */ /* 0x000fce00078e0011 */
[----:B------:R-:W-:-:S08]  /*0910*/  DFMA R14, R14, R14, R14 ;  /* 0x0000000e0e0e722b */ /* 0x000fd0000000000e */
[----:B------:R-:W-:Y:S01]  /*0920*/  DFMA R20, R20, R14, R20 ;  /* 0x0000000e1414722b */ /* 0x000fe20000000014 */
[----:B------:R-:W-:Y:S01]  /*0930*/  SEL R15, R18, 0x63400000, !P1 ;  /* 0x63400000120f7807 */ /* 0x000fe20004800000 */
[----:B------:R-:W-:-:S03]  /*0940*/  IMAD.MOV.U32 R14, RZ, RZ, R12 ;  /* 0x000000ffff0e7224 */ /* 0x000fc600078e000c */
[----:B------:R-:W-:-:S03]  /*0950*/  LOP3.LUT R15, R15, 0x800fffff, R13, 0xf8, !PT ;  /* 0x800fffff0f0f7812 */ /* 0x000fc600078ef80d */
[----:B------:R-:W-:-:S03]  /*0960*/  DFMA R24, R20, -R2, 1 ;  /* 0x3ff000001418742b */ /* 0x000fc60000000802 */
[----:B------:R-:W-:-:S05]  /*0970*/  @!P2 DFMA R14, R14, 2, -R22 ;  /* 0x400000000e0ea82b */ /* 0x000fca0000000816 */
[----:B------:R-:W-:-:S05]  /*0980*/  DFMA R24, R20, R24, R20 ;  /* 0x000000181418722b */ /* 0x000fca0000000014 */
[----:B------:R-:W-:-:S03]  /*0990*/  @!P2 LOP3.LUT R19, R15, 0x7ff00000, RZ, 0xc0, !PT ;  /* 0x7ff000000f13a812 */ /* 0x000fc600078ec0ff */
[----:B------:R-:W-:Y:S02]  /*09a0*/  DMUL R20, R24, R14 ;  /* 0x0000000e18147228 */ /* 0x000fe40000000000 */
[----:B------:R-:W-:-:S05]  /*09b0*/  VIADD R22, R19, 0xffffffff ;  /* 0xffffffff13167836 */ /* 0x000fca0000000000 */
[----:B------:R-:W-:Y:S01]  /*09c0*/  ISETP.GT.U32.AND P0, PT, R22, 0x7feffffe, PT ;  /* 0x7feffffe1600780c */ /* 0x000fe20003f04070 */
[----:B------:R-:W-:-:S03]  /*09d0*/  DFMA R22, R20, -R2, R14 ;  /* 0x800000021416722b */ /* 0x000fc6000000000e */
[----:B------:R-:W-:-:S05]  /*09e0*/  ISETP.GT.U32.OR P0, PT, R27, 0x7feffffe, P0 ;  /* 0x7feffffe1b00780c */ /* 0x000fca0000704470 */
[----:B------:R-:W-:-:S08]  /*09f0*/  DFMA R22, R24, R22, R20 ;  /* 0x000000161816722b */ /* 0x000fd00000000014 */
[----:B------:R-:W-:Y:S05]  /*0a00*/  @P0 BRA `(.L_x_98) ;  /* 0x00000000006c0947 */ /* 0x000fea0003800000 */
[----:B------:R-:W-:-:S04]  /*0a10*/  LOP3.LUT R20, R11, 0x7ff00000, RZ, 0xc0, !PT ;  /* 0x7ff000000b147812 */ /* 0x000fc800078ec0ff */
[CC--:B------:R-:W-:Y:S02]  /*0a20*/  VIADDMNMX R12, R17.reuse, -R20.reuse, 0xb9600000, !PT ;  /* 0xb9600000110c7446 */ /* 0x0c0fe40007800914 */
[----:B------:R-:W-:Y:S02]  /*0a30*/  ISETP.GE.U32.AND P0, PT, R17, R20, PT ;  /* 0x000000141100720c */ /* 0x000fe40003f06070 */
[----:B------:R-:W-:Y:S02]  /*0a40*/  VIMNMX R12, PT, PT, R12, 0x46a00000, PT ;  /* 0x46a000000c0c7848 */ /* 0x000fe40003fe0100 */
[----:B------:R-:W-:Y:S01]  /*0a50*/  SEL R13, R18, 0x63400000, !P0 ;  /* 0x63400000120d7807 */ /* 0x000fe20004000000 */
[----:B------:R-:W-:-:S04]  /*0a60*/  IMAD.MOV.U32 R18, RZ, RZ, RZ ;  /* 0x000000ffff127224 */ /* 0x000fc800078e00ff */
        /* <DEDUP_REMOVED lines=12> */
[----:B------:R-:W-:Y:S01]  /*0b30*/  DMUL.RP R18, R22, R18 ;  /* 0x0000001216127228 */ /* 0x000fe20000008000 */
[----:B------:R-:W-:-:S06]  /*0b40*/  IMAD.MOV.U32 R2, RZ, RZ, RZ ;  /* 0x000000ffff027224 */ /* 0x000fcc00078e00ff */
[----:B------:R-:W-:-:S03]  /*0b50*/  DFMA R2, R20, -R2, R22 ;  /* 0x800000021402722b */ /* 0x000fc60000000016 */
[----:B------:R-:W-:-:S03]  /*0b60*/  LOP3.LUT R11, R19, R11, RZ, 0x3c, !PT ;  /* 0x0000000b130b7212 */ /* 0x000fc600078e3cff */
[----:B------:R-:W-:-:S04]  /*0b70*/  IADD3 R2, PT, PT, -R12, -0x43300000, RZ ;  /* 0xbcd000000c027810 */ /* 0x000fc80007ffe1ff */
[----:B------:R-:W-:-:S04]  /*0b80*/  FSETP.NEU.AND P0, PT, |R3|, R2, PT ;  /* 0x000000020300720b */ /* 0x000fc80003f0d200 */
[----:B------:R-:W-:Y:S02]  /*0b90*/  FSEL R20, R18, R20, !P0 ;  /* 0x0000001412147208 */ /* 0x000fe40004000000 */
[----:B------:R-:W-:Y:S01]  /*0ba0*/  FSEL R21, R11, R21, !P0 ;  /* 0x000000150b157208 */ /* 0x000fe20004000000 */
[----:B------:R-:W-:Y:S06]  /*0bb0*/  BRA `(.L_x_99) ;  /* 0x0000000000547947 */ /* 0x000fec0003800000 */
.L_x_98:
        /* <DEDUP_REMOVED lines=16> */
.L_x_101:
[----:B------:R-:W-:Y:S01]  /*0cc0*/  LOP3.LUT R21, R11, 0x80000, RZ, 0xfc, !PT ;  /* 0x000800000b157812 */ /* 0x000fe200078efcff */
[----:B------:R-:W-:Y:S01]  /*0cd0*/  IMAD.MOV.U32 R20, RZ, RZ, R10 ;  /* 0x000000ffff147224 */ /* 0x000fe200078e000a */
[----:B------:R-:W-:Y:S06]  /*0ce0*/  BRA `(.L_x_99) ;  /* 0x0000000000087947 */ /* 0x000fec0003800000 */
.L_x_100:
[----:B------:R-:W-:Y:S01]  /*0cf0*/  LOP3.LUT R21, R13, 0x80000, RZ, 0xfc, !PT ;  /* 0x000800000d157812 */ /* 0x000fe200078efcff */
[----:B------:R-:W-:-:S07]  /*0d00*/  IMAD.MOV.U32 R20, RZ, RZ, R12 ;  /* 0x000000ffff147224 */ /* 0x000fce00078e000c */
.L_x_99:
[----:B------:R-:W-:Y:S05]  /*0d10*/  BSYNC.RECONVERGENT B2 ;  /* 0x0000000000027941 */ /* 0x000fea0003800200 */
.L_x_97:
[----:B------:R-:W-:Y:S02]  /*0d20*/  IMAD.MOV.U32 R17, RZ, RZ, 0x0 ;  /* 0x00000000ff117424 */ /* 0x000fe400078e00ff */
[----:B------:R-:W-:Y:S02]  /*0d30*/  IMAD.MOV.U32 R2, RZ, RZ, R20 ;  /* 0x000000ffff027224 */ /* 0x000fe400078e0014 */
[----:B------:R-:W-:Y:S01]  /*0d40*/  IMAD.MOV.U32 R3, RZ, RZ, R21 ;  /* 0x000000ffff037224 */ /* 0x000fe200078e0015 */
[----:B------:R-:W-:Y:S06]  /*0d50*/  RET.REL.NODEC R16 `(_Z22gpu_histogram_distancePiS_Pd) ;  /* 0xfffffff010a87950 */ /* 0x000fec0003c3ffff */
.L_x_102:
        /* <DEDUP_REMOVED lines=10> */
.L_x_105:


//--------------------- .text._Z22gpu_image_to_histogramPhPi --------------------------
	.section	.text._Z22gpu_image_to_histogramPhPi,"ax",@progbits
	.align	128
        .global         _Z22gpu_image_to_histogramPhPi
        .type           _Z22gpu_image_to_histogramPhPi,@function
        .size           _Z22gpu_image_to_histogramPhPi,(.L_x_108 - _Z22gpu_image_to_histogramPhPi)
        .other          _Z22gpu_image_to_histogramPhPi,@"STO_CUDA_ENTRY STV_DEFAULT"
_Z22gpu_image_to_histogramPhPi:
.text._Z22gpu_image_to_histogramPhPi:
[----:B------:R-:W-:Y:S01]  /*0000*/  LDC R1, c[0x0][0x37c] ;  /* 0x0000df00ff017b82 */ /* 0x000fe20000000800 */
[----:B------:R-:W0:Y:S01]  /*0010*/  S2R R14, SR_TID.X ;  /* 0x00000000000e7919 */ /* 0x000e220000002100 */
[----:B------:R-:W1:Y:S01]  /*0020*/  LDCU.64 UR6, c[0x0][0x380] ;  /* 0x00007000ff0677ac */ /* 0x000e620008000a00 */
[----:B------:R-:W2:Y:S01]  /*0030*/  LDCU.64 UR4, c[0x0][0x358] ;  /* 0x00006b00ff0477ac */ /* 0x000ea20008000a00 */
[C---:B0-----:R-:W-:Y:S02]  /*0040*/  LOP3.LUT R10, R14.reuse, 0x1f, RZ, 0xc0, !PT ;  /* 0x0000001f0e0a7812 */ /* 0x041fe400078ec0ff */
[----:B------:R-:W-:Y:S02]  /*0050*/  SHF.R.U32.HI R5, RZ, 0x5, R14 ;  /* 0x00000005ff057819 */ /* 0x000fe4000001160e */
[----:B-1----:R-:W-:Y:S01]  /*0060*/  IADD3 R2, P2, PT, R14, UR6, RZ ;  /* 0x000000060e027c10 */ /* 0x002fe2000ff5e0ff */
[----:B------:R-:W-:Y:S02]  /*0070*/  VIADD R12, R10, 0xffffffff ;  /* 0xffffffff0a0c7836 */ /* 0x000fe40000000000 */
[----:B------:R-:W-:-:S02]  /*0080*/  VIADD R11, R5, 0xffffffff ;  /* 0xffffffff050b7836 */ /* 0x000fc40000000000 */
[----:B------:R-:W-:Y:S01]  /*0090*/  IMAD.X R3, RZ, RZ, UR7, P2 ;  /* 0x00000007ff037e24 */ /* 0x000fe200090e06ff */
[----:B------:R-:W-:Y:S02]  /*00a0*/  ISETP.GT.U32.AND P0, PT, R12, 0x1f, PT ;  /* 0x0000001f0c00780c */ /* 0x000fe40003f04070 */
[C---:B------:R-:W-:Y:S02]  /*00b0*/  ISETP.GT.U32.AND P1, PT, R11.reuse, 0x1f, PT ;  /* 0x0000001f0b00780c */ /* 0x040fe40003f24070 */
[----:B------:R-:W-:Y:S01]  /*00c0*/  ISETP.GT.U32.OR P5, PT, R11, 0x1f, P0 ;  /* 0x0000001f0b00780c */ /* 0x000fe200007a4470 */
[----:B--2---:R-:W2:Y:S10]  /*00d0*/  LDG.E.U8 R0, desc[UR4][R2.64] ;  /* 0x0000000402007981 */ /* 0x004eb4000c1e1100 */
[----:B------:R-:W-:-:S02]  /*00e0*/  @!P1 VIADD R8, R14, 0xffffffe0 ;  /* 0xffffffe00e089836 */ /* 0x000fc40000000000 */
[----:B------:R-:W-:-:S05]  /*00f0*/  @!P5 IMAD R6, R11, 0x20, R12 ;  /* 0x000000200b06d824 */ /* 0x000fca00078e020c */
[----:B------:R-:W-:-:S05]  /*0100*/  @!P5 IADD3 R6, P3, PT, R6, UR6, RZ ;  /* 0x000000060606dc10 */ /* 0x000fca000ff7e0ff */
[----:B------:R-:W-:Y:S01]  /*0110*/  @!P5 IMAD.X R7, RZ, RZ, UR7, P3 ;  /* 0x00000007ff07de24 */ /* 0x000fe200098e06ff */
[----:B------:R-:W-:-:S05]  /*0120*/  @!P1 IADD3 R8, P2, PT, R8, UR6, RZ ;  /* 0x0000000608089c10 */ /* 0x000fca000ff5e0ff */
[----:B------:R-:W2:Y:S01]  /*0130*/  @!P5 LDG.E.U8 R7, desc[UR4][R6.64] ;  /* 0x000000040607d981 */ /* 0x000ea2000c1e1100 */
[----:B------:R-:W-:-:S06]  /*0140*/  @!P1 IMAD.X R9, RZ, RZ, UR7, P2 ;  /* 0x00000007ff099e24 */ /* 0x000fcc00090e06ff */
[----:B------:R-:W3:Y:S01]  /*0150*/  @!P1 LDG.E.U8 R9, desc[UR4][R8.64] ;  /* 0x0000000408099981 */ /* 0x000ee2000c1e1100 */
[----:B------:R-:W-:Y:S02]  /*0160*/  ISETP.NE.AND P2, PT, R5, 0x1f, PT ;  /* 0x0000001f0500780c */ /* 0x000fe40003f45270 */
[----:B------:R-:W-:Y:S02]  /*0170*/  ISETP.EQ.OR P3, PT, R10, 0x1f, P1 ;  /* 0x0000001f0a00780c */ /* 0x000fe40000f62670 */
[----:B------:R-:W-:Y:S02]  /*0180*/  ISETP.GT.U32.OR P4, PT, R12, 0x1f, !P2 ;  /* 0x0000001f0c00780c */ /* 0x000fe40005784470 */
[----:B------:R-:W-:-:S07]  /*0190*/  PRMT R4, RZ, 0x7610, R4 ;  /* 0x00007610ff047816 */ /* 0x000fce0000000004 */
[----:B------:R0:W4:Y:S02]  /*01a0*/  @P2 LDG.E.U8 R19, desc[UR4][R2.64+0x20] ;  /* 0x0000200402132981 */ /* 0x000124000c1e1100 */
[----:B------:R-:W-:Y:S02]  /*01b0*/  @!P3 IMAD R11, R11, 0x20, R10 ;  /* 0x000000200b0bb824 */ /* 0x000fe400078e020a */
[----:B------:R-:W-:-:S04]  /*01c0*/  @!P4 IMAD R12, R5, 0x20, R12 ;  /* 0x00000020050cc824 */ /* 0x000fc800078e020c */
[----:B------:R-:W-:Y:S01]  /*01d0*/  @!P4 VIADD R12, R12, 0x20 ;  /* 0x000000200c0cc836 */ /* 0x000fe20000000000 */
[----:B--2---:R-:W-:-:S04]  /*01e0*/  @!P5 ISETP.GE.U32.AND P6, PT, R7, R0, PT ;  /* 0x000000000700d20c */ /* 0x004fc80003fc6070 */
[----:B------:R-:W-:Y:S02]  /*01f0*/  @!P5 SEL R13, RZ, 0xff80, !P6 ;  /* 0x0000ff80ff0dd807 */ /* 0x000fe40007000000 */
[----:B------:R-:W-:Y:S02]  /*0200*/  @!P3 IADD3 R6, P6, PT, R11, UR6, RZ ;  /* 0x000000060b06bc10 */ /* 0x000fe4000ffde0ff */
[----:B------:R-:W-:Y:S02]  /*0210*/  @!P5 PRMT R4, R13, 0x7610, R4 ;  /* 0x000076100d04d816 */ /* 0x000fe40000000004 */
[----:B---3--:R-:W-:Y:S01]  /*0220*/  @!P1 ISETP.GE.U32.AND P5, PT, R9, R0, PT ;  /* 0x000000000900920c */ /* 0x008fe20003fa6070 */
[----:B------:R-:W-:Y:S01]  /*0230*/  @!P3 IMAD.X R7, RZ, RZ, UR7, P6 ;  /* 0x00000007ff07be24 */ /* 0x000fe2000b0e06ff */
[----:B------:R-:W-:Y:S02]  /*0240*/  ISETP.NE.AND P6, PT, R10, 0x1f, PT ;  /* 0x0000001f0a00780c */ /* 0x000fe40003fc5270 */
[----:B------:R-:W-:Y:S01]  /*0250*/  @!P1 SEL R13, RZ, 0x40, !P5 ;  /* 0x00000040ff0d9807 */ /* 0x000fe20006800000 */
[----:B------:R-:W-:Y:S01]  /*0260*/  @!P0 VIADD R10, R14, 0xffffffff ;  /* 0xffffffff0e0a8836 */ /* 0x000fe20000000000 */
[----:B------:R-:W-:Y:S01]  /*0270*/  @!P4 IADD3 R8, P5, PT, R12, UR6, RZ ;  /* 0x000000060c08cc10 */ /* 0x000fe2000ffbe0ff */
[----:B------:R-:W2:Y:S04]  /*0280*/  @!P3 LDG.E.U8 R7, desc[UR4][R6.64+0x1] ;  /* 0x000001040607b981 */ /* 0x000ea8000c1e1100 */
[----:B------:R-:W-:Y:S01]  /*0290*/  @!P4 IMAD.X R9, RZ, RZ, UR7, P5 ;  /* 0x00000007ff09ce24 */ /* 0x000fe2000a8e06ff */
[----:B------:R-:W-:-:S03]  /*02a0*/  @!P0 IADD3 R10, P5, PT, R10, UR6, RZ ;  /* 0x000000060a0a8c10 */ /* 0x000fc6000ffbe0ff */
[----:B------:R-:W3:Y:S02]  /*02b0*/  @P6 LDG.E.U8 R15, desc[UR4][R2.64+0x1] ;  /* 0x00000104020f6981 */ /* 0x000ee4000c1e1100 */
[----:B------:R-:W-:Y:S01]  /*02c0*/  @!P0 IMAD.X R11, RZ, RZ, UR7, P5 ;  /* 0x00000007ff0b8e24 */ /* 0x000fe2000a8e06ff */
[----:B------:R-:W-:Y:S01]  /*02d0*/  ISETP.EQ.OR P5, PT, R5, 0x1f, !P6 ;  /* 0x0000001f0500780c */ /* 0x000fe200077a2670 */
[----:B------:R-:W5:Y:S04]  /*02e0*/  @!P4 LDG.E.U8 R9, desc[UR4][R8.64] ;  /* 0x000000040809c981 */ /* 0x000f68000c1e1100 */
[----:B------:R-:W5:Y:S08]  /*02f0*/  @!P0 LDG.E.U8 R11, desc[UR4][R10.64] ;  /* 0x000000040a0b8981 */ /* 0x000f70000c1e1100 */
[----:B------:R-:W4:Y:S01]  /*0300*/  @!P5 LDG.E.U8 R17, desc[UR4][R2.64+0x21] ;  /* 0x000021040211d981 */ /* 0x000f22000c1e1100 */
[----:B------:R-:W-:-:S04]  /*0310*/  @!P1 LOP3.LUT R13, R13, R4, RZ, 0xfc, !PT ;  /* 0x000000040d0d9212 */ /* 0x000fc800078efcff */
[----:B------:R-:W-:Y:S02]  /*0320*/  @!P1 PRMT R4, R13, 0x7610, R4 ;  /* 0x000076100d049816 */ /* 0x000fe40000000004 */
[----:B--2---:R-:W-:-:S04]  /*0330*/  @!P3 ISETP.GE.U32.AND P1, PT, R7, R0, PT ;  /* 0x000000000700b20c */ /* 0x004fc80003f26070 */
[----:B------:R-:W-:-:S04]  /*0340*/  @!P3 SEL R5, RZ, 0x20, !P1 ;  /* 0x00000020ff05b807 */ /* 0x000fc80004800000 */
[----:B------:R-:W-:Y:S02]  /*0350*/  @!P3 LOP3.LUT R5, R5, R4, RZ, 0xfc, !PT ;  /* 0x000000040505b212 */ /* 0x000fe400078efcff */
[----:B---3--:R-:W-:Y:S02]  /*0360*/  @P6 ISETP.GE.U32.AND P1, PT, R15, R0, PT ;  /* 0x000000000f00620c */ /* 0x008fe40003f26070 */
[----:B------:R-:W-:Y:S02]  /*0370*/  @!P3 PRMT R4, R5, 0x7610, R4 ;  /* 0x000076100504b816 */ /* 0x000fe40000000004 */
[----:B------:R-:W-:-:S04]  /*0380*/  @P6 SEL R5, RZ, 0x10, !P1 ;  /* 0x00000010ff056807 */ /* 0x000fc80004800000 */
[----:B------:R-:W-:Y:S02]  /*0390*/  @P6 LOP3.LUT R5, R5, R4, RZ, 0xfc, !PT ;  /* 0x0000000405056212 */ /* 0x000fe400078efcff */
[-C--:B----4-:R-:W-:Y:S02]  /*03a0*/  @!P5 ISETP.GE.U32.AND P1, PT, R17, R0.reuse, PT ;  /* 0x000000001100d20c */ /* 0x090fe40003f26070 */
[----:B------:R-:W-:Y:S02]  /*03b0*/  @P6 PRMT R4, R5, 0x7610, R4 ;  /* 0x0000761005046816 */ /* 0x000fe40000000004 */
[----:B0-----:R-:W-:Y:S02]  /*03c0*/  @!P5 SEL R3, RZ, 0x8, !P1 ;  /* 0x00000008ff03d807 */ /* 0x001fe40004800000 */
[----:B------:R-:W-:Y:S02]  /*03d0*/  @P2 ISETP.GE.U32.AND P1, PT, R19, R0, PT ;  /* 0x000000001300220c */ /* 0x000fe40003f26070 */
[----:B------:R-:W-:-:S04]  /*03e0*/  @!P5 LOP3.LUT R3, R3, R4, RZ, 0xfc, !PT ;  /* 0x000000040303d212 */ /* 0x000fc800078efcff */
[----:B------:R-:W-:Y:S02]  /*03f0*/  @!P5 PRMT R4, R3, 0x7610, R4 ;  /* 0x000076100304d816 */ /* 0x000fe40000000004 */
[----:B------:R-:W-:Y:S02]  /*0400*/  @P2 SEL R3, RZ, 0x4, !P1 ;  /* 0x00000004ff032807 */ /* 0x000fe40004800000 */
[----:B-----5:R-:W-:Y:S02]  /*0410*/  @!P4 ISETP.GE.U32.AND P1, PT, R9, R0, PT ;  /* 0x000000000900c20c */ /* 0x020fe40003f26070 */
[----:B------:R-:W-:Y:S02]  /*0420*/  @P2 LOP3.LUT R3, R3, R4, RZ, 0xfc, !PT ;  /* 0x0000000403032212 */ /* 0x000fe400078efcff */
[----:B------:R-:W-:Y:S02]  /*0430*/  @!P4 SEL R5, RZ, 0x2, !P1 ;  /* 0x00000002ff05c807 */ /* 0x000fe40004800000 */
[----:B------:R-:W-:-:S02]  /*0440*/  @P2 PRMT R4, R3, 0x7610, R4 ;  /* 0x0000761003042816 */ /* 0x000fc40000000004 */
[----:B------:R-:W0:Y:S01]  /*0450*/  LDC.64 R2, c[0x0][0x388] ;  /* 0x0000e200ff027b82 */ /* 0x000e220000000a00 */
[----:B------:R-:W-:Y:S02]  /*0460*/  @!P0 ISETP.GE.U32.AND P1, PT, R11, R0, PT ;  /* 0x000000000b00820c */ /* 0x000fe40003f26070 */
[----:B------:R-:W-:Y:S02]  /*0470*/  @!P4 LOP3.LUT R5, R5, R4, RZ, 0xfc, !PT ;  /* 0x000000040505c212 */ /* 0x000fe400078efcff */
[----:B------:R-:W-:Y:S02]  /*0480*/  @!P0 SEL R7, RZ, 0x1, !P1 ;  /* 0x00000001ff078807 */ /* 0x000fe40004800000 */
[----:B------:R-:W-:-:S04]  /*0490*/  @!P4 PRMT R4, R5, 0x7610, R4 ;  /* 0x000076100504c816 */ /* 0x000fc80000000004 */
[----:B------:R-:W-:-:S04]  /*04a0*/  @!P0 LOP3.LUT R7, R4, R7, RZ, 0xfc, !PT ;  /* 0x0000000704078212 */ /* 0x000fc800078efcff */
[----:B------:R-:W-:-:S04]  /*04b0*/  @!P0 PRMT R4, R7, 0x7610, R4 ;  /* 0x0000761007048816 */ /* 0x000fc80000000004 */
[----:B------:R-:W-:Y:S01]  /*04c0*/  LOP3.LUT R5, R4, 0xff, RZ, 0xc0, !PT ;  /* 0x000000ff04057812 */ /* 0x000fe200078ec0ff */
[----:B------:R-:W-:-:S04]  /*04d0*/  IMAD.MOV.U32 R7, RZ, RZ, 0x1 ;  /* 0x00000001ff077424 */ /* 0x000fc800078e00ff */
[----:B0-----:R-:W-:-:S05]  /*04e0*/  IMAD.WIDE.U32 R2, R5, 0x4, R2 ;  /* 0x0000000405027825 */ /* 0x001fca00078e0002 */
[----:B------:R-:W-:Y:S01]  /*04f0*/  REDG.E.ADD.STRONG.GPU desc[UR4][R2.64], R7 ;  /* 0x000000070200798e */ /* 0x000fe2000c12e104 */
[----:B------:R-:W-:Y:S05]  /*0500*/  EXIT ;  /* 0x000000000000794d */ /* 0x000fea0003800000 */
.L_x_103:
        /* <DEDUP_REMOVED lines=15> */
.L_x_108:


//--------------------- .nv.shared._Z17kernel_queue_modePP2QPPhS2_ --------------------------
	.section	.nv.shared._Z17kernel_queue_modePP2QPPhS2_,"aw",@nobits
	.sectionflags	@""
	.align	8
.nv.shared._Z17kernel_queue_modePP2QPPhS2_:
	.zero		5124


//--------------------- .nv.shared.reserved.0     --------------------------
	.section	.nv.shared.reserved.0,"aw",@nobits
	.weak		__nv_reservedSMEM_offset_0_alias
	.size		__nv_reservedSMEM_offset_0_alias, 0, 64
	.other		__nv_reservedSMEM_offset_0_alias,@"STO_CUDA_RESERVED_SHARED STV_DEFAULT"
__nv_reservedSMEM_offset_0_alias:
	.zero		0
	.zero		64


//--------------------- .nv.constant0._Z17kernel_queue_modePP2QPPhS2_ --------------------------
	.section	.nv.constant0._Z17kernel_queue_modePP2QPPhS2_,"a",@progbits
	.sectionflags	@""
	.align	4
.nv.constant0._Z17kernel_queue_modePP2QPPhS2_:
	.zero		920


//--------------------- .nv.constant0._Z22gpu_histogram_distancePiS_Pd --------------------------
	.section	.nv.constant0._Z22gpu_histogram_distancePiS_Pd,"a",@progbits
	.sectionflags	@""
	.align	4
.nv.constant0._Z22gpu_histogram_distancePiS_Pd:
	.zero		920


//--------------------- .nv.constant0._Z22gpu_image_to_histogramPhPi --------------------------
	.section	.nv.constant0._Z22gpu_image_to_histogramPhPi,"a",@progbits
	.sectionflags	@""
	.align	4
.nv.constant0._Z22gpu_image_to_histogramPhPi:
	.zero		912


//--------------------- SYMBOLS --------------------------

	.type		.nv.reservedSmem.offset0,@object
	.size		.nv.reservedSmem.offset0,0x4
	.type		.nv.reservedSmem.cap,@object
	.size		.nv.reservedSmem.cap,0x4
